	.target	sm_100a

	.elftype	@"ET_EXEC"


//--------------------- .note.nv.tkinfo           --------------------------
	.section	.note.nv.tkinfo,"",@"SHT_NOTE"
	.sectionflags	@"SHF_NOTE_NV_TKINFO"
	.tkinfo
        /*0018*/ 	.word	0x00000002
        /*0030*/ 	.string	""
        /*0030*/ 	.string	"ptxas"
        /*0030*/ 	.string	"Cuda compilation tools, release 13.0, V13.0.88"
        /*0030*/ 	.string	"Build cuda_13.0.r13.0/compiler.36424714_0"
        /*0030*/ 	.string	"-arch sm_100a -m 64 "



//--------------------- .note.nv.cuinfo           --------------------------
	.section	.note.nv.cuinfo,"",@"SHT_NOTE"
	.sectionflags	@"SHF_NOTE_NV_CUINFO"
        /*0018*/ 	.short	0x0002
        /*001a*/ 	.short	0x0064
        /*001c*/ 	.short	0x0082
	.zero		2


//--------------------- .nv.info                  --------------------------
	.section	.nv.info,"",@"SHT_CUDA_INFO"
	.align	4


	//----- nvinfo : EIATTR_REGCOUNT
	.align		4
        /*0000*/ 	.byte	0x04, 0x2f
        /*0002*/ 	.short	(.L_19 - .L_18)
	.align		4
.L_18:
        /*0004*/ 	.word	index@(_ZN7cutlass13device_kernelINS_4gemm6kernel13GemmUniversalIN4cute5tupleIJiiiiEEENS1_10collective13CollectiveMmaINS1_35MainloopSm100TmaUmmaWarpSpecializedILi3ELi2ELi4ENS5_IJNS4_1CILi1EEESB_SB_EEEEENS5_IJNSA_ILi128EEESE_SE_EEENS_10bfloat16_tENS5_IJSB_llEEESG_SH_NS4_8TiledMMAINS4_8MMA_AtomIJNS4_20SM100_MMA_F16BF16_SSISG_SG_fLi128ELi128ELNS4_4UMMA5MajorE1ELSM_1ELNSL_7ScaleInE0ELSN_0EEEEEENS4_6LayoutISC_NS5_IJNSA_ILi0EEESR_SR_EEEEENS5_IJNS4_10UnderscoreESU_SU_EEEEENS4_13SM90_TMA_LOADENS4_14ComposedLayoutINS4_7SwizzleILi3ELi4ELi3EEENS4_18smem_ptr_flag_bitsILi16EEENSQ_INS5_IJNSA_ILi64EEENSA_ILi8EEEEEENS5_IJSB_S13_EEEEEEEvNS4_8identityESX_S18_vS19_EENS_8epilogue10collective18CollectiveEpilogueINS1B_23Sm100TmaWarpSpecializedILi4ELi2ELi32ELb1ELb0EEEJSF_NS5_IJNSQ_ISE_SB_EENSQ_INSA_ILi32EEESB_EEEEESG_NS5_IJlSB_lEEESG_S1K_NS1B_6fusion15FusionCallbacksIS1F_NS1L_17LinearCombinationISG_fSG_fLNS_15FloatRoundStyleE2EEESF_S1J_JEEENS4_5SM1004TMEM4LOAD26SM100_TMEM_LOAD_32dp32b32xESX_NSY_INSZ_ILi2ELi4ELi3EEES12_NSQ_INS5_IJS14_S1H_EEENS5_IJS1H_SB_EEEEEEENS4_39AutoVectorizingCopyWithAssumedAlignmentILi128EEENS4_14SM90_TMA_STOREES1Z_S21_S21_EEEvvEEEEvNT_6ParamsE)
        /*0008*/ 	.word	0x0000006e


	//----- nvinfo : EIATTR_FRAME_SIZE
	.align		4
.L_19:
        /*000c*/ 	.byte	0x04, 0x11
        /*000e*/ 	.short	(.L_21 - .L_20)
	.align		4
.L_20:
        /*0010*/ 	.word	index@($__internal_2_$__cuda_sm10x_tcgen05_guardrail_trap_unallocated_columns_being_dealloced)
        /*0014*/ 	.word	0x00000000


	//----- nvinfo : EIATTR_FRAME_SIZE
	.align		4
.L_21:
        /*0018*/ 	.byte	0x04, 0x11
        /*001a*/ 	.short	(.L_23 - .L_22)
	.align		4
.L_22:
        /*001c*/ 	.word	index@($__internal_1_$__cuda_sm10x_tcgen05_guardrail_trap_phase_invalid_during_alloc)
        /*0020*/ 	.word	0x00000000


	//----- nvinfo : EIATTR_FRAME_SIZE
	.align		4
.L_23:
        /*0024*/ 	.byte	0x04, 0x11
        /*0026*/ 	.short	(.L_25 - .L_24)
	.align		4
.L_24:
        /*0028*/ 	.word	index@($__internal_0_$__cuda_sm10x_tcgen05_guardrail_trap_col_being_dealloced_not_returned_by_alloc)
        /*002c*/ 	.word	0x00000000


	//----- nvinfo : EIATTR_FRAME_SIZE
	.align		4
.L_25:
        /*0030*/ 	.byte	0x04, 0x11
        /*0032*/ 	.short	(.L_27 - .L_26)
	.align		4
.L_26:
        /*0034*/ 	.word	index@(_ZN7cutlass13device_kernelINS_4gemm6kernel13GemmUniversalIN4cute5tupleIJiiiiEEENS1_10collective13CollectiveMmaINS1_35MainloopSm100TmaUmmaWarpSpecializedILi3ELi2ELi4ENS5_IJNS4_1CILi1EEESB_SB_EEEEENS5_IJNSA_ILi128EEESE_SE_EEENS_10bfloat16_tENS5_IJSB_llEEESG_SH_NS4_8TiledMMAINS4_8MMA_AtomIJNS4_20SM100_MMA_F16BF16_SSISG_SG_fLi128ELi128ELNS4_4UMMA5MajorE1ELSM_1ELNSL_7ScaleInE0ELSN_0EEEEEENS4_6LayoutISC_NS5_IJNSA_ILi0EEESR_SR_EEEEENS5_IJNS4_10UnderscoreESU_SU_EEEEENS4_13SM90_TMA_LOADENS4_14ComposedLayoutINS4_7SwizzleILi3ELi4ELi3EEENS4_18smem_ptr_flag_bitsILi16EEENSQ_INS5_IJNSA_ILi64EEENSA_ILi8EEEEEENS5_IJSB_S13_EEEEEEEvNS4_8identityESX_S18_vS19_EENS_8epilogue10collective18CollectiveEpilogueINS1B_23Sm100TmaWarpSpecializedILi4ELi2ELi32ELb1ELb0EEEJSF_NS5_IJNSQ_ISE_SB_EENSQ_INSA_ILi32EEESB_EEEEESG_NS5_IJlSB_lEEESG_S1K_NS1B_6fusion15FusionCallbacksIS1F_NS1L_17LinearCombinationISG_fSG_fLNS_15FloatRoundStyleE2EEESF_S1J_JEEENS4_5SM1004TMEM4LOAD26SM100_TMEM_LOAD_32dp32b32xESX_NSY_INSZ_ILi2ELi4ELi3EEES12_NSQ_INS5_IJS14_S1H_EEENS5_IJS1H_SB_EEEEEEENS4_39AutoVectorizingCopyWithAssumedAlignmentILi128EEENS4_14SM90_TMA_STOREES1Z_S21_S21_EEEvvEEEEvNT_6ParamsE)
        /*0038*/ 	.word	0x00000000


	//----- nvinfo : EIATTR_MIN_STACK_SIZE
	.align		4
.L_27:
        /*003c*/ 	.byte	0x04, 0x12
        /*003e*/ 	.short	(.L_29 - .L_28)
	.align		4
.L_28:
        /*0040*/ 	.word	index@(_ZN7cutlass13device_kernelINS_4gemm6kernel13GemmUniversalIN4cute5tupleIJiiiiEEENS1_10collective13CollectiveMmaINS1_35MainloopSm100TmaUmmaWarpSpecializedILi3ELi2ELi4ENS5_IJNS4_1CILi1EEESB_SB_EEEEENS5_IJNSA_ILi128EEESE_SE_EEENS_10bfloat16_tENS5_IJSB_llEEESG_SH_NS4_8TiledMMAINS4_8MMA_AtomIJNS4_20SM100_MMA_F16BF16_SSISG_SG_fLi128ELi128ELNS4_4UMMA5MajorE1ELSM_1ELNSL_7ScaleInE0ELSN_0EEEEEENS4_6LayoutISC_NS5_IJNSA_ILi0EEESR_SR_EEEEENS5_IJNS4_10UnderscoreESU_SU_EEEEENS4_13SM90_TMA_LOADENS4_14ComposedLayoutINS4_7SwizzleILi3ELi4ELi3EEENS4_18smem_ptr_flag_bitsILi16EEENSQ_INS5_IJNSA_ILi64EEENSA_ILi8EEEEEENS5_IJSB_S13_EEEEEEEvNS4_8identityESX_S18_vS19_EENS_8epilogue10collective18CollectiveEpilogueINS1B_23Sm100TmaWarpSpecializedILi4ELi2ELi32ELb1ELb0EEEJSF_NS5_IJNSQ_ISE_SB_EENSQ_INSA_ILi32EEESB_EEEEESG_NS5_IJlSB_lEEESG_S1K_NS1B_6fusion15FusionCallbacksIS1F_NS1L_17LinearCombinationISG_fSG_fLNS_15FloatRoundStyleE2EEESF_S1J_JEEENS4_5SM1004TMEM4LOAD26SM100_TMEM_LOAD_32dp32b32xESX_NSY_INSZ_ILi2ELi4ELi3EEES12_NSQ_INS5_IJS14_S1H_EEENS5_IJS1H_SB_EEEEEEENS4_39AutoVectorizingCopyWithAssumedAlignmentILi128EEENS4_14SM90_TMA_STOREES1Z_S21_S21_EEEvvEEEEvNT_6ParamsE)
        /*0044*/ 	.word	0x00000000
.L_29:


//--------------------- .nv.compat                --------------------------
	.section	.nv.compat,"",@"SHT_CUDA_COMPAT_INFO"
	.align	4
        /*0000*/ 	.byte	0x02, 0x09, 0x01, 0x00, 0x02, 0x02, 0x02, 0x00, 0x02, 0x05, 0x05, 0x00, 0x03, 0x07, 0x01, 0x01
        /*0010*/ 	.byte	0x02, 0x03, 0x01, 0x00, 0x02, 0x06, 0x01, 0x00, 0x04, 0x0b, 0x08, 0x00, 0x09, 0x00, 0x00, 0x00
        /*0020*/ 	.byte	0x00, 0x00, 0x00, 0x00


//--------------------- .nv.info._ZN7cutlass13device_kernelINS_4gemm6kernel13GemmUniversalIN4cute5tupleIJiiiiEEENS1_10collective13CollectiveMmaINS1_35MainloopSm100TmaUmmaWarpSpecializedILi3ELi2ELi4ENS5_IJNS4_1CILi1EEESB_SB_EEEEENS5_IJNSA_ILi128EEESE_SE_EEENS_10bfloat16_tENS5_IJSB_llEEESG_SH_NS4_8TiledMMAINS4_8MMA_AtomIJNS4_20SM100_MMA_F16BF16_SSISG_SG_fLi128ELi128ELNS4_4UMMA5MajorE1ELSM_1ELNSL_7ScaleInE0ELSN_0EEEEEENS4_6LayoutISC_NS5_IJNSA_ILi0EEESR_SR_EEEEENS5_IJNS4_10UnderscoreESU_SU_EEEEENS4_13SM90_TMA_LOADENS4_14ComposedLayoutINS4_7SwizzleILi3ELi4ELi3EEENS4_18smem_ptr_flag_bitsILi16EEENSQ_INS5_IJNSA_ILi64EEENSA_ILi8EEEEEENS5_IJSB_S13_EEEEEEEvNS4_8identityESX_S18_vS19_EENS_8epilogue10collective18CollectiveEpilogueINS1B_23Sm100TmaWarpSpecializedILi4ELi2ELi32ELb1ELb0EEEJSF_NS5_IJNSQ_ISE_SB_EENSQ_INSA_ILi32EEESB_EEEEESG_NS5_IJlSB_lEEESG_S1K_NS1B_6fusion15FusionCallbacksIS1F_NS1L_17LinearCombinationISG_fSG_fLNS_15FloatRoundStyleE2EEESF_S1J_JEEENS4_5SM1004TMEM4LOAD26SM100_TMEM_LOAD_32dp32b32xESX_NSY_INSZ_ILi2ELi4ELi3EEES12_NSQ_INS5_IJS14_S1H_EEENS5_IJS1H_SB_EEEEEEENS4_39AutoVectorizingCopyWithAssumedAlignmentILi128EEENS4_14SM90_TMA_STOREES1Z_S21_S21_EEEvvEEEEvNT_6ParamsE --------------------------
	.section	.nv.info._ZN7cutlass13device_kernelINS_4gemm6kernel13GemmUniversalIN4cute5tupleIJiiiiEEENS1_10collective13CollectiveMmaINS1_35MainloopSm100TmaUmmaWarpSpecializedILi3ELi2ELi4ENS5_IJNS4_1CILi1EEESB_SB_EEEEENS5_IJNSA_ILi128EEESE_SE_EEENS_10bfloat16_tENS5_IJSB_llEEESG_SH_NS4_8TiledMMAINS4_8MMA_AtomIJNS4_20SM100_MMA_F16BF16_SSISG_SG_fLi128ELi128ELNS4_4UMMA5MajorE1ELSM_1ELNSL_7ScaleInE0ELSN_0EEEEEENS4_6LayoutISC_NS5_IJNSA_ILi0EEESR_SR_EEEEENS5_IJNS4_10UnderscoreESU_SU_EEEEENS4_13SM90_TMA_LOADENS4_14ComposedLayoutINS4_7SwizzleILi3ELi4ELi3EEENS4_18smem_ptr_flag_bitsILi16EEENSQ_INS5_IJNSA_ILi64EEENSA_ILi8EEEEEENS5_IJSB_S13_EEEEEEEvNS4_8identityESX_S18_vS19_EENS_8epilogue10collective18CollectiveEpilogueINS1B_23Sm100TmaWarpSpecializedILi4ELi2ELi32ELb1ELb0EEEJSF_NS5_IJNSQ_ISE_SB_EENSQ_INSA_ILi32EEESB_EEEEESG_NS5_IJlSB_lEEESG_S1K_NS1B_6fusion15FusionCallbacksIS1F_NS1L_17LinearCombinationISG_fSG_fLNS_15FloatRoundStyleE2EEESF_S1J_JEEENS4_5SM1004TMEM4LOAD26SM100_TMEM_LOAD_32dp32b32xESX_NSY_INSZ_ILi2ELi4ELi3EEES12_NSQ_INS5_IJS14_S1H_EEENS5_IJS1H_SB_EEEEEEENS4_39AutoVectorizingCopyWithAssumedAlignmentILi128EEENS4_14SM90_TMA_STOREES1Z_S21_S21_EEEvvEEEEvNT_6ParamsE,"",@"SHT_CUDA_INFO"
	.sectionflags	@""
	.align	4


	//----- nvinfo : EIATTR_CUDA_API_VERSION
	.align		4
        /*0000*/ 	.byte	0x04, 0x37
        /*0002*/ 	.short	(.L_31 - .L_30)
.L_30:
        /*0004*/ 	.word	0x00000082


	//----- nvinfo : EIATTR_KPARAM_INFO
	.align		4
.L_31:
        /*0008*/ 	.byte	0x04, 0x17
        /*000a*/ 	.short	(.L_33 - .L_32)
.L_32:
        /*000c*/ 	.word	0x00000000
        /*0010*/ 	.short	0x0000
        /*0012*/ 	.short	0x0000
        /*0014*/ 	.byte	0x00, 0xf0, 0x01, 0x20


	//----- nvinfo : EIATTR_AT_ENTRY_FRAGMENTS
	.align		4
.L_33:
        /*0018*/ 	.byte	0x04, 0x4f
        /*001a*/ 	.short	(.L_35 - .L_34)


	//   ....[0]....
.L_34:
        /*001c*/ 	.word	0x00000006


	//----- nvinfo : EIATTR_RESERVED_SMEM_USED
	.align		4
.L_35:
        /*0020*/ 	.byte	0x01, 0x41
	.zero		2


	//----- nvinfo : EIATTR_SPARSE_MMA_MASK
	.align		4
        /*0024*/ 	.byte	0x03, 0x50
        /*0026*/ 	.short	0x0000


	//----- nvinfo : EIATTR_TCGEN05_1CTA_USED
	.align		4
        /*0028*/ 	.byte	0x01, 0x51
	.zero		2


	//----- nvinfo : EIATTR_MAXREG_COUNT
	.align		4
        /*002c*/ 	.byte	0x03, 0x1b
        /*002e*/ 	.short	0x00ff


	//----- nvinfo : EIATTR_NUM_BARRIERS
	.align		4
        /*0030*/ 	.byte	0x02, 0x4c
        /*0032*/ 	.byte	0x07
	.zero		1


	//----- nvinfo : EIATTR_EXTERNS
	.align		4
        /*0034*/ 	.byte	0x04, 0x0f
        /*0036*/ 	.short	(.L_37 - .L_36)


	//   ....[0]....
	.align		4
.L_36:
        /*0038*/ 	.word	index@(__assertfail)


	//----- nvinfo : EIATTR_MERCURY_ISA_VERSION
	.align		4
.L_37:
        /*003c*/ 	.byte	0x03, 0x5f
        /*003e*/ 	.short	0x0101


	//----- nvinfo : EIATTR_INT_WARP_WIDE_INSTR_OFFSETS
	.align		4
        /*0040*/ 	.byte	0x04, 0x31
        /*0042*/ 	.short	(.L_39 - .L_38)


	//   ....[0]....
.L_38:
        /*0044*/ 	.word	0x00001f00


	//   ....[1]....
        /*0048*/ 	.word	0x00003a70


	//   ....[2]....
        /*004c*/ 	.word	0x00003aa0


	//   ....[3]....
        /*0050*/ 	.word	0x00003af0


	//   ....[4]....
        /*0054*/ 	.word	0x00004410


	//   ....[5]....
        /*0058*/ 	.word	0x00004470


	//   ....[6]....
        /*005c*/ 	.word	0x00004550


	//   ....[7]....
        /*0060*/ 	.word	0x000045c0


	//   ....[8]....
        /*0064*/ 	.word	0x000046d0


	//   ....[9]....
        /*0068*/ 	.word	0x00004760


	//   ....[10]....
        /*006c*/ 	.word	0x00004930


	//   ....[11]....
        /*0070*/ 	.word	0x00004a90


	//----- nvinfo : EIATTR_COOP_GROUP_MASK_REGIDS
	.align		4
.L_39:
        /*0074*/ 	.byte	0x04, 0x29
        /*0076*/ 	.short	(.L_41 - .L_40)


	//   ....[0]....
.L_40:
        /*0078*/ 	.word	0xffffffff


	//   ....[1]....
        /*007c*/ 	.word	0xffffffff


	//   ....[2]....
        /*0080*/ 	.word	0xffffffff


	//   ....[3]....
        /*0084*/ 	.word	0xffffffff


	//   ....[4]....
        /*0088*/ 	.word	0xffffffff


	//   ....[5]....
        /*008c*/ 	.word	0xffffffff


	//   ....[6]....
        /*0090*/ 	.word	0xffffffff


	//   ....[7]....
        /*0094*/ 	.word	0xffffffff


	//   ....[8]....
        /*0098*/ 	.word	0xffffffff


	//   ....[9]....
        /*009c*/ 	.word	0xffffffff


	//   ....[10]....
        /*00a0*/ 	.word	0xffffffff


	//   ....[11]....
        /*00a4*/ 	.word	0xffffffff


	//   ....[12]....
        /*00a8*/ 	.word	0xffffffff


	//----- nvinfo : EIATTR_COOP_GROUP_INSTR_OFFSETS
	.align		4
.L_41:
        /*00ac*/ 	.byte	0x04, 0x28
        /*00ae*/ 	.short	(.L_43 - .L_42)


	//   ....[0]....
.L_42:
        /*00b0*/ 	.word	0x00000090


	//   ....[1]....
        /*00b4*/ 	.word	0x000004d0


	//   ....[2]....
        /*00b8*/ 	.word	0x00000620


	//   ....[3]....
        /*00bc*/ 	.word	0x000007c0


	//   ....[4]....
        /*00c0*/ 	.word	0x000008c0


	//   ....[5]....
        /*00c4*/ 	.word	0x00000a30


	//   ....[6]....
        /*00c8*/ 	.word	0x00000bd0


	//   ....[7]....
        /*00cc*/ 	.word	0x00001de0


	//   ....[8]....
        /*00d0*/ 	.word	0x00002b30


	//   ....[9]....
        /*00d4*/ 	.word	0x00002d40


	//   ....[10]....
        /*00d8*/ 	.word	0x00002d70


	//   ....[11]....
        /*00dc*/ 	.word	0x00003960


	//   ....[12]....
        /*00e0*/ 	.word	0x00003b90


	//----- nvinfo : EIATTR_VRC_CTA_INIT_COUNT
	.align		4
.L_43:
        /*00e4*/ 	.byte	0x02, 0x4a
        /*00e6*/ 	.byte	0x80
	.zero		1


	//----- nvinfo : EIATTR_SYSCALL_OFFSETS
	.align		4
        /*00e8*/ 	.byte	0x04, 0x46
        /*00ea*/ 	.short	(.L_45 - .L_44)


	//   ....[0]....
.L_44:
        /*00ec*/ 	.word	0x00005510


	//   ....[1]....
        /*00f0*/ 	.word	0x00005600


	//   ....[2]....
        /*00f4*/ 	.word	0x00005d70


	//   ....[3]....
        /*00f8*/ 	.word	0x000069f0


	//   ....[4]....
        /*00fc*/ 	.word	0x00007640


	//   ....[5]....
        /*0100*/ 	.word	0x00008290


	//----- nvinfo : EIATTR_MBARRIER_INSTR_OFFSETS
	.align		4
.L_45:
        /*0104*/ 	.byte	0x04, 0x39
        /*0106*/ 	.short	(.L_47 - .L_46)


	//   ....[0]....
.L_46:
        /*0108*/ 	.word	0x000005b0
        /*010c*/ 	.word	0x000000ff
        /*0110*/ 	.word	0x00000000
        /*0114*/ 	.short	0x0100
        /*0116*/ 	.byte	0x05
	.zero		1


	//   ....[1]....
        /*0118*/ 	.word	0x000005c0
        /*011c*/ 	.word	0x000000ff
        /*0120*/ 	.word	0x00000018
        /*0124*/ 	.short	0x0100
        /*0126*/ 	.byte	0x05
	.zero		1


	//   ....[2]....
        /*0128*/ 	.word	0x000005d0
        /*012c*/ 	.word	0x000000ff
        /*0130*/ 	.word	0x00000008
        /*0134*/ 	.short	0x0100
        /*0136*/ 	.byte	0x05
	.zero		1


	//   ....[3]....
        /*0138*/ 	.word	0x000005e0
        /*013c*/ 	.word	0x000000ff
        /*0140*/ 	.word	0x00000020
        /*0144*/ 	.short	0x0100
        /*0146*/ 	.byte	0x05
	.zero		1


	//   ....[4]....
        /*0148*/ 	.word	0x000005f0
        /*014c*/ 	.word	0x000000ff
        /*0150*/ 	.word	0x00000010
        /*0154*/ 	.short	0x0100
        /*0156*/ 	.byte	0x05
	.zero		1


	//   ....[5]....
        /*0158*/ 	.word	0x00000600
        /*015c*/ 	.word	0x000000ff
        /*0160*/ 	.word	0x00000028
        /*0164*/ 	.short	0x0100
        /*0166*/ 	.byte	0x05
	.zero		1


	//   ....[6]....
        /*0168*/ 	.word	0x00000730
        /*016c*/ 	.word	0x000000ff
        /*0170*/ 	.word	0x00000030
        /*0174*/ 	.short	0x0100
        /*0176*/ 	.byte	0x07
	.zero		1


	//   ....[7]....
        /*0178*/ 	.word	0x00000740
        /*017c*/ 	.word	0x000000ff
        /*0180*/ 	.word	0x00000050
        /*0184*/ 	.short	0x0100
        /*0186*/ 	.byte	0x07
	.zero		1


	//   ....[8]....
        /*0188*/ 	.word	0x00000750
        /*018c*/ 	.word	0x000000ff
        /*0190*/ 	.word	0x00000038
        /*0194*/ 	.short	0x0100
        /*0196*/ 	.byte	0x07
	.zero		1


	//   ....[9]....
        /*0198*/ 	.word	0x00000760
        /*019c*/ 	.word	0x000000ff
        /*01a0*/ 	.word	0x00000058
        /*01a4*/ 	.short	0x0100
        /*01a6*/ 	.byte	0x07
	.zero		1


	//   ....[10]....
        /*01a8*/ 	.word	0x00000770
        /*01ac*/ 	.word	0x000000ff
        /*01b0*/ 	.word	0x00000040
        /*01b4*/ 	.short	0x0100
        /*01b6*/ 	.byte	0x07
	.zero		1


	//   ....[11]....
        /*01b8*/ 	.word	0x00000780
        /*01bc*/ 	.word	0x000000ff
        /*01c0*/ 	.word	0x00000060
        /*01c4*/ 	.short	0x0100
        /*01c6*/ 	.byte	0x07
	.zero		1


	//   ....[12]....
        /*01c8*/ 	.word	0x00000790
        /*01cc*/ 	.word	0x000000ff
        /*01d0*/ 	.word	0x00000048
        /*01d4*/ 	.short	0x0100
        /*01d6*/ 	.byte	0x07
	.zero		1


	//   ....[13]....
        /*01d8*/ 	.word	0x000007a0
        /*01dc*/ 	.word	0x000000ff
        /*01e0*/ 	.word	0x00000068
        /*01e4*/ 	.short	0x0100
        /*01e6*/ 	.byte	0x07
	.zero		1


	//   ....[14]....
        /*01e8*/ 	.word	0x00000890
        /*01ec*/ 	.word	0x000000ff
        /*01f0*/ 	.word	0x00000070
        /*01f4*/ 	.short	0x0100
        /*01f6*/ 	.byte	0x05
	.zero		1


	//   ....[15]....
        /*01f8*/ 	.word	0x000008a0
        /*01fc*/ 	.word	0x000000ff
        /*0200*/ 	.word	0x00000078
        /*0204*/ 	.short	0x0100
        /*0206*/ 	.byte	0x05
	.zero		1


	//   ....[16]....
        /*0208*/ 	.word	0x000009e0
        /*020c*/ 	.word	0x000000ff
        /*0210*/ 	.word	0x00000080
        /*0214*/ 	.short	0x0100
        /*0216*/ 	.byte	0x05
	.zero		1


	//   ....[17]....
        /*0218*/ 	.word	0x000009f0
        /*021c*/ 	.word	0x000000ff
        /*0220*/ 	.word	0x00000090
        /*0224*/ 	.short	0x0100
        /*0226*/ 	.byte	0x05
	.zero		1


	//   ....[18]....
        /*0228*/ 	.word	0x00000a00
        /*022c*/ 	.word	0x000000ff
        /*0230*/ 	.word	0x00000088
        /*0234*/ 	.short	0x0100
        /*0236*/ 	.byte	0x05
	.zero		1


	//   ....[19]....
        /*0238*/ 	.word	0x00000a10
        /*023c*/ 	.word	0x000000ff
        /*0240*/ 	.word	0x00000098
        /*0244*/ 	.short	0x0100
        /*0246*/ 	.byte	0x05
	.zero		1


	//   ....[20]....
        /*0248*/ 	.word	0x00000b40
        /*024c*/ 	.word	0x000000ff
        /*0250*/ 	.word	0x000000a0
        /*0254*/ 	.short	0x0100
        /*0256*/ 	.byte	0x07
	.zero		1


	//   ....[21]....
        /*0258*/ 	.word	0x00000b50
        /*025c*/ 	.word	0x000000ff
        /*0260*/ 	.word	0x000000c0
        /*0264*/ 	.short	0x0100
        /*0266*/ 	.byte	0x07
	.zero		1


	//   ....[22]....
        /*0268*/ 	.word	0x00000b60
        /*026c*/ 	.word	0x000000ff
        /*0270*/ 	.word	0x000000a8
        /*0274*/ 	.short	0x0100
        /*0276*/ 	.byte	0x07
	.zero		1


	//   ....[23]....
        /*0278*/ 	.word	0x00000b70
        /*027c*/ 	.word	0x000000ff
        /*0280*/ 	.word	0x000000c8
        /*0284*/ 	.short	0x0100
        /*0286*/ 	.byte	0x07
	.zero		1


	//   ....[24]....
        /*0288*/ 	.word	0x00000b80
        /*028c*/ 	.word	0x000000ff
        /*0290*/ 	.word	0x000000b0
        /*0294*/ 	.short	0x0100
        /*0296*/ 	.byte	0x07
	.zero		1


	//   ....[25]....
        /*0298*/ 	.word	0x00000b90
        /*029c*/ 	.word	0x000000ff
        /*02a0*/ 	.word	0x000000d0
        /*02a4*/ 	.short	0x0100
        /*02a6*/ 	.byte	0x07
	.zero		1


	//   ....[26]....
        /*02a8*/ 	.word	0x00000ba0
        /*02ac*/ 	.word	0x000000ff
        /*02b0*/ 	.word	0x000000b8
        /*02b4*/ 	.short	0x0100
        /*02b6*/ 	.byte	0x07
	.zero		1


	//   ....[27]....
        /*02b8*/ 	.word	0x00000bb0
        /*02bc*/ 	.word	0x000000ff
        /*02c0*/ 	.word	0x000000d8
        /*02c4*/ 	.short	0x0100
        /*02c6*/ 	.byte	0x07
	.zero		1


	//   ....[28]....
        /*02c8*/ 	.word	0x00000ca0
        /*02cc*/ 	.word	0x000000ff
        /*02d0*/ 	.word	0x000000e0
        /*02d4*/ 	.short	0x0100
        /*02d6*/ 	.byte	0x05
	.zero		1


	//   ....[29]....
        /*02d8*/ 	.word	0x00000cb0
        /*02dc*/ 	.word	0x000000ff
        /*02e0*/ 	.word	0x000000f0
        /*02e4*/ 	.short	0x0100
        /*02e6*/ 	.byte	0x05
	.zero		1


	//   ....[30]....
        /*02e8*/ 	.word	0x00000cc0
        /*02ec*/ 	.word	0x000000ff
        /*02f0*/ 	.word	0x000000e8
        /*02f4*/ 	.short	0x0100
        /*02f6*/ 	.byte	0x05
	.zero		1


	//   ....[31]....
        /*02f8*/ 	.word	0x00000cd0
        /*02fc*/ 	.word	0x000000ff
        /*0300*/ 	.word	0x000000f8
        /*0304*/ 	.short	0x0100
        /*0306*/ 	.byte	0x05
	.zero		1


	//   ....[32]....
        /*0308*/ 	.word	0x000015a0
        /*030c*/ 	.word	0x00000002
        /*0310*/ 	.word	0x000000f0
        /*0314*/ 	.short	0x010a
        /*0316*/ 	.byte	0xff
	.zero		1


	//   ....[33]....
        /*0318*/ 	.word	0x000015d0
        /*031c*/ 	.word	0x00000002
        /*0320*/ 	.word	0x000000e0
        /*0324*/ 	.short	0x0101
        /*0326*/ 	.byte	0xff
	.zero		1


	//   ....[34]....
        /*0328*/ 	.word	0x000016a0
        /*032c*/ 	.word	0x000000ff
        /*0330*/ 	.word	0x00000018
        /*0334*/ 	.short	0x010a
        /*0336*/ 	.byte	0x08
	.zero		1


	//   ....[35]....
        /*0338*/ 	.word	0x00001760
        /*033c*/ 	.word	0x000000ff
        /*0340*/ 	.word	0x00000018
        /*0344*/ 	.short	0x010a
        /*0346*/ 	.byte	0x21
	.zero		1


	//   ....[36]....
        /*0348*/ 	.word	0x000018c0
        /*034c*/ 	.word	0x000000ff
        /*0350*/ 	.word	0x00000018
        /*0354*/ 	.short	0x010a
        /*0356*/ 	.byte	0x08
	.zero		1


	//   ....[37]....
        /*0358*/ 	.word	0x00001a50
        /*035c*/ 	.word	0x000000ff
        /*0360*/ 	.word	0x00000078
        /*0364*/ 	.short	0x0101
        /*0366*/ 	.byte	0x04
	.zero		1


	//   ....[38]....
        /*0368*/ 	.word	0x00001a70
        /*036c*/ 	.word	0x000000ff
        /*0370*/ 	.word	0x00000018
        /*0374*/ 	.short	0x010a
        /*0376*/ 	.byte	0x08
	.zero		1


	//   ....[39]....
        /*0378*/ 	.word	0x00001b10
        /*037c*/ 	.word	0x000000ff
        /*0380*/ 	.word	0x00000018
        /*0384*/ 	.short	0x010a
        /*0386*/ 	.byte	0x21
	.zero		1


	//   ....[40]....
        /*0388*/ 	.word	0x00001c70
        /*038c*/ 	.word	0x000000ff
        /*0390*/ 	.word	0x00000018
        /*0394*/ 	.short	0x010a
        /*0396*/ 	.byte	0x08
	.zero		1


	//   ....[41]....
        /*0398*/ 	.word	0x00001e10
        /*039c*/ 	.word	0x00000002
        /*03a0*/ 	.word	0x00000080
        /*03a4*/ 	.short	0x010a
        /*03a6*/ 	.byte	0xff
	.zero		1


	//   ....[42]....
        /*03a8*/ 	.word	0x00001ed0
        /*03ac*/ 	.word	0x00000002
        /*03b0*/ 	.word	0x00000000
        /*03b4*/ 	.short	0x0101
        /*03b6*/ 	.byte	0xff
	.zero		1


	//   ....[43]....
        /*03b8*/ 	.word	0x00002430
        /*03bc*/ 	.word	0x000000ff
        /*03c0*/ 	.word	0x00000000
        /*03c4*/ 	.short	0x010a
        /*03c6*/ 	.byte	0x05
	.zero		1


	//   ....[44]....
        /*03c8*/ 	.word	0x000024c0
        /*03cc*/ 	.word	0x000000ff
        /*03d0*/ 	.word	0x00000000
        /*03d4*/ 	.short	0x010a
        /*03d6*/ 	.byte	0x05
	.zero		1


	//   ....[45]....
        /*03d8*/ 	.word	0x00002560
        /*03dc*/ 	.word	0x00000000
        /*03e0*/ 	.word	0x00000000
        /*03e4*/ 	.short	0x010a
        /*03e6*/ 	.byte	0xff
	.zero		1


	//   ....[46]....
        /*03e8*/ 	.word	0x00002680
        /*03ec*/ 	.word	0x00000000
        /*03f0*/ 	.word	0x000000e0
        /*03f4*/ 	.short	0x010a
        /*03f6*/ 	.byte	0xff
	.zero		1


	//   ....[47]....
        /*03f8*/ 	.word	0x000026f0
        /*03fc*/ 	.word	0x00000000
        /*0400*/ 	.word	0x00000000
        /*0404*/ 	.short	0x0101
        /*0406*/ 	.byte	0xff
	.zero		1


	//   ....[48]....
        /*0408*/ 	.word	0x00002710
        /*040c*/ 	.word	0x000000ff
        /*0410*/ 	.word	0x00000090
        /*0414*/ 	.short	0x010a
        /*0416*/ 	.byte	0x05
	.zero		1


	//   ....[49]....
        /*0418*/ 	.word	0x00002830
        /*041c*/ 	.word	0x00000000
        /*0420*/ 	.word	0x00000080
        /*0424*/ 	.short	0x010a
        /*0426*/ 	.byte	0xff
	.zero		1


	//   ....[50]....
        /*0428*/ 	.word	0x00002930
        /*042c*/ 	.word	0x00000000
        /*0430*/ 	.word	0x00000000
        /*0434*/ 	.short	0x0101
        /*0436*/ 	.byte	0xff
	.zero		1


	//   ....[51]....
        /*0438*/ 	.word	0x000029c0
        /*043c*/ 	.word	0x000000ff
        /*0440*/ 	.word	0x00000090
        /*0444*/ 	.short	0x0106
        /*0446*/ 	.byte	0x05
	.zero		1


	//   ....[52]....
        /*0448*/ 	.word	0x000029e0
        /*044c*/ 	.word	0x000000ff
        /*0450*/ 	.word	0x00000090
        /*0454*/ 	.short	0x010a
        /*0456*/ 	.byte	0x05
	.zero		1


	//   ....[53]....
        /*0458*/ 	.word	0x00002a70
        /*045c*/ 	.word	0x000000ff
        /*0460*/ 	.word	0x00000090
        /*0464*/ 	.short	0x0106
        /*0466*/ 	.byte	0x04
	.zero		1


	//   ....[54]....
        /*0468*/ 	.word	0x00002ab0
        /*046c*/ 	.word	0x00000000
        /*0470*/ 	.word	0x00000090
        /*0474*/ 	.short	0x010a
        /*0476*/ 	.byte	0xff
	.zero		1


	//   ....[55]....
        /*0478*/ 	.word	0x00003070
        /*047c*/ 	.word	0x00000000
        /*0480*/ 	.word	0x00000080
        /*0484*/ 	.short	0x010a
        /*0486*/ 	.byte	0xff
	.zero		1


	//   ....[56]....
        /*0488*/ 	.word	0x00003170
        /*048c*/ 	.word	0x00000003
        /*0490*/ 	.word	0x00000000
        /*0494*/ 	.short	0x0101
        /*0496*/ 	.byte	0xff
	.zero		1


	//   ....[57]....
        /*0498*/ 	.word	0x00003180
        /*049c*/ 	.word	0x000000ff
        /*04a0*/ 	.word	0x00000000
        /*04a4*/ 	.short	0x010a
        /*04a6*/ 	.byte	0x07
	.zero		1


	//   ....[58]....
        /*04a8*/ 	.word	0x000031b0
        /*04ac*/ 	.word	0x000000ff
        /*04b0*/ 	.word	0x000000c0
        /*04b4*/ 	.short	0x010a
        /*04b6*/ 	.byte	0x06
	.zero		1


	//   ....[59]....
        /*04b8*/ 	.word	0x00003280
        /*04bc*/ 	.word	0x000000ff
        /*04c0*/ 	.word	0x00000000
        /*04c4*/ 	.short	0x010a
        /*04c6*/ 	.byte	0x0b
	.zero		1


	//   ....[60]....
        /*04c8*/ 	.word	0x000033b0
        /*04cc*/ 	.word	0x000000ff
        /*04d0*/ 	.word	0x00000000
        /*04d4*/ 	.short	0x010a
        /*04d6*/ 	.byte	0x22
	.zero		1


	//   ....[61]....
        /*04d8*/ 	.word	0x00003790
        /*04dc*/ 	.word	0x000000ff
        /*04e0*/ 	.word	0x00000000
        /*04e4*/ 	.short	0x010a
        /*04e6*/ 	.byte	0x06
	.zero		1


	//   ....[62]....
        /*04e8*/ 	.word	0x00003820
        /*04ec*/ 	.word	0x000000ff
        /*04f0*/ 	.word	0x00000000
        /*04f4*/ 	.short	0x010a
        /*04f6*/ 	.byte	0x06
	.zero		1


	//   ....[63]....
        /*04f8*/ 	.word	0x000038b0
        /*04fc*/ 	.word	0x000000ff
        /*0500*/ 	.word	0x00000000
        /*0504*/ 	.short	0x010a
        /*0506*/ 	.byte	0x06
	.zero		1


	//   ....[64]....
        /*0508*/ 	.word	0x00003940
        /*050c*/ 	.word	0x000000ff
        /*0510*/ 	.word	0x00000000
        /*0514*/ 	.short	0x010a
        /*0516*/ 	.byte	0x07
	.zero		1


	//   ....[65]....
        /*0518*/ 	.word	0x00003dc0
        /*051c*/ 	.word	0x00000000
        /*0520*/ 	.word	0x00000080
        /*0524*/ 	.short	0x010a
        /*0526*/ 	.byte	0xff
	.zero		1


	//   ....[66]....
        /*0528*/ 	.word	0x00003e80
        /*052c*/ 	.word	0x00000000
        /*0530*/ 	.word	0x00000000
        /*0534*/ 	.short	0x0101
        /*0536*/ 	.byte	0xff
	.zero		1


	//   ....[67]....
        /*0538*/ 	.word	0x000041a0
        /*053c*/ 	.word	0x000000ff
        /*0540*/ 	.word	0x00000078
        /*0544*/ 	.short	0x010a
        /*0546*/ 	.byte	0x07
	.zero		1


	//   ....[68]....
        /*0548*/ 	.word	0x00004390
        /*054c*/ 	.word	0x000000ff
        /*0550*/ 	.word	0x00000050
        /*0554*/ 	.short	0x010a
        /*0556*/ 	.byte	0x07
	.zero		1


	//   ....[69]....
        /*0558*/ 	.word	0x00004500
        /*055c*/ 	.word	0x000000ff
        /*0560*/ 	.word	0x00000030
        /*0564*/ 	.short	0x010b
        /*0566*/ 	.byte	0x07
	.zero		1


	//   ....[70]....
        /*0568*/ 	.word	0x00004510
        /*056c*/ 	.word	0x000000ff
        /*0570*/ 	.word	0x00000000
        /*0574*/ 	.short	0x0101
        /*0576*/ 	.byte	0x08
	.zero		1


	//   ....[71]....
        /*0578*/ 	.word	0x00004520
        /*057c*/ 	.word	0x000000ff
        /*0580*/ 	.word	0x00000058
        /*0584*/ 	.short	0x010a
        /*0586*/ 	.byte	0x07
	.zero		1


	//   ....[72]....
        /*0588*/ 	.word	0x00004670
        /*058c*/ 	.word	0x000000ff
        /*0590*/ 	.word	0x00000038
        /*0594*/ 	.short	0x010b
        /*0596*/ 	.byte	0x07
	.zero		1


	//   ....[73]....
        /*0598*/ 	.word	0x00004680
        /*059c*/ 	.word	0x000000ff
        /*05a0*/ 	.word	0x00000000
        /*05a4*/ 	.short	0x0101
        /*05a6*/ 	.byte	0x08
	.zero		1


	//   ....[74]....
        /*05a8*/ 	.word	0x00004690
        /*05ac*/ 	.word	0x000000ff
        /*05b0*/ 	.word	0x00000060
        /*05b4*/ 	.short	0x010a
        /*05b6*/ 	.byte	0x07
	.zero		1


	//   ....[75]....
        /*05b8*/ 	.word	0x00004810
        /*05bc*/ 	.word	0x000000ff
        /*05c0*/ 	.word	0x00000040
        /*05c4*/ 	.short	0x010b
        /*05c6*/ 	.byte	0x07
	.zero		1


	//   ....[76]....
        /*05c8*/ 	.word	0x00004850
        /*05cc*/ 	.word	0x000000ff
        /*05d0*/ 	.word	0x00000000
        /*05d4*/ 	.short	0x0101
        /*05d6*/ 	.byte	0x08
	.zero		1


	//   ....[77]....
        /*05d8*/ 	.word	0x00004890
        /*05dc*/ 	.word	0x000000ff
        /*05e0*/ 	.word	0x00000068
        /*05e4*/ 	.short	0x010a
        /*05e6*/ 	.byte	0x07
	.zero		1


	//   ....[78]....
        /*05e8*/ 	.word	0x00004ad0
        /*05ec*/ 	.word	0x000000ff
        /*05f0*/ 	.word	0x00000048
        /*05f4*/ 	.short	0x010b
        /*05f6*/ 	.byte	0x07
	.zero		1


	//   ....[79]....
        /*05f8*/ 	.word	0x00004af0
        /*05fc*/ 	.word	0x000000ff
        /*0600*/ 	.word	0x00000000
        /*0604*/ 	.short	0x0101
        /*0606*/ 	.byte	0x0d
	.zero		1


	//   ....[80]....
        /*0608*/ 	.word	0x00004b20
        /*060c*/ 	.word	0x000000ff
        /*0610*/ 	.word	0x00000050
        /*0614*/ 	.short	0x010a
        /*0616*/ 	.byte	0x07
	.zero		1


	//   ....[81]....
        /*0618*/ 	.word	0x00004b40
        /*061c*/ 	.word	0x000000ff
        /*0620*/ 	.word	0x00000058
        /*0624*/ 	.short	0x010a
        /*0626*/ 	.byte	0x07
	.zero		1


	//   ....[82]....
        /*0628*/ 	.word	0x00004b60
        /*062c*/ 	.word	0x000000ff
        /*0630*/ 	.word	0x00000060
        /*0634*/ 	.short	0x010a
        /*0636*/ 	.byte	0x07
	.zero		1


	//   ....[83]....
        /*0638*/ 	.word	0x00004ba0
        /*063c*/ 	.word	0x00000000
        /*0640*/ 	.word	0x00000068
        /*0644*/ 	.short	0x010a
        /*0646*/ 	.byte	0xff
	.zero		1


	//   ....[84]....
        /*0648*/ 	.word	0x00004ed0
        /*064c*/ 	.word	0x00000000
        /*0650*/ 	.word	0x00000080
        /*0654*/ 	.short	0x010a
        /*0656*/ 	.byte	0xff
	.zero		1


	//   ....[85]....
        /*0658*/ 	.word	0x00004fe0
        /*065c*/ 	.word	0x00000000
        /*0660*/ 	.word	0x00000000
        /*0664*/ 	.short	0x0101
        /*0666*/ 	.byte	0xff
	.zero		1


	//   ....[86]....
        /*0668*/ 	.word	0x00005a30
        /*066c*/ 	.word	0x000000ff
        /*0670*/ 	.word	0x00000030
        /*0674*/ 	.short	0x010a
        /*0676*/ 	.byte	0x30
	.zero		1


	//   ....[87]....
        /*0678*/ 	.word	0x00005a70
        /*067c*/ 	.word	0x00000040
        /*0680*/ 	.word	0x000000a0
        /*0684*/ 	.short	0x010a
        /*0686*/ 	.byte	0xff
	.zero		1


	//   ....[88]....
        /*0688*/ 	.word	0x00005b60
        /*068c*/ 	.word	0x000000ff
        /*0690*/ 	.word	0x00000030
        /*0694*/ 	.short	0x010a
        /*0696*/ 	.byte	0x30
	.zero		1


	//   ....[89]....
        /*0698*/ 	.word	0x00005c50
        /*069c*/ 	.word	0x00000040
        /*06a0*/ 	.word	0x000000a0
        /*06a4*/ 	.short	0x010a
        /*06a6*/ 	.byte	0xff
	.zero		1


	//   ....[90]....
        /*06a8*/ 	.word	0x00006720
        /*06ac*/ 	.word	0x00000000
        /*06b0*/ 	.word	0x00000000
        /*06b4*/ 	.short	0x0101
        /*06b6*/ 	.byte	0xff
	.zero		1


	//   ....[91]....
        /*06b8*/ 	.word	0x00006730
        /*06bc*/ 	.word	0x00000002
        /*06c0*/ 	.word	0x00000030
        /*06c4*/ 	.short	0x010a
        /*06c6*/ 	.byte	0xff
	.zero		1


	//   ....[92]....
        /*06c8*/ 	.word	0x00006810
        /*06cc*/ 	.word	0x00000002
        /*06d0*/ 	.word	0x00000030
        /*06d4*/ 	.short	0x010a
        /*06d6*/ 	.byte	0xff
	.zero		1


	//   ....[93]....
        /*06d8*/ 	.word	0x00007370
        /*06dc*/ 	.word	0x00000048
        /*06e0*/ 	.word	0x00000000
        /*06e4*/ 	.short	0x0101
        /*06e6*/ 	.byte	0xff
	.zero		1


	//   ....[94]....
        /*06e8*/ 	.word	0x00007390
        /*06ec*/ 	.word	0x00000000
        /*06f0*/ 	.word	0x00000030
        /*06f4*/ 	.short	0x010a
        /*06f6*/ 	.byte	0xff
	.zero		1


	//   ....[95]....
        /*06f8*/ 	.word	0x00007460
        /*06fc*/ 	.word	0x00000000
        /*0700*/ 	.word	0x00000030
        /*0704*/ 	.short	0x010a
        /*0706*/ 	.byte	0xff
	.zero		1


	//   ....[96]....
        /*0708*/ 	.word	0x00007fc0
        /*070c*/ 	.word	0x00000048
        /*0710*/ 	.word	0x00000000
        /*0714*/ 	.short	0x0101
        /*0716*/ 	.byte	0xff
	.zero		1


	//   ....[97]....
        /*0718*/ 	.word	0x00007fe0
        /*071c*/ 	.word	0x00000000
        /*0720*/ 	.word	0x00000030
        /*0724*/ 	.short	0x010a
        /*0726*/ 	.byte	0xff
	.zero		1


	//   ....[98]....
        /*0728*/ 	.word	0x000080b0
        /*072c*/ 	.word	0x00000000
        /*0730*/ 	.word	0x00000030
        /*0734*/ 	.short	0x010a
        /*0736*/ 	.byte	0xff
	.zero		1


	//   ....[99]....
        /*0738*/ 	.word	0x00008410
        /*073c*/ 	.word	0x000000ff
        /*0740*/ 	.word	0x00000000
        /*0744*/ 	.short	0x0101
        /*0746*/ 	.byte	0x05
	.zero		1


	//   ....[100]....
        /*0748*/ 	.word	0x00008c70
        /*074c*/ 	.word	0x00000000
        /*0750*/ 	.word	0x00000000
        /*0754*/ 	.short	0x0101
        /*0756*/ 	.byte	0xff
	.zero		1


	//   ....[101]....
        /*0758*/ 	.word	0x00008ee0
        /*075c*/ 	.word	0x000000ff
        /*0760*/ 	.word	0x00000000
        /*0764*/ 	.short	0x0101
        /*0766*/ 	.byte	0x04
	.zero		1


	//   ....[102]....
        /*0768*/ 	.word	0x00008f00
        /*076c*/ 	.word	0x00000002
        /*0770*/ 	.word	0x000000f0
        /*0774*/ 	.short	0x010a
        /*0776*/ 	.byte	0xff
	.zero		1


	//   ....[103]....
        /*0778*/ 	.word	0x00008f60
        /*077c*/ 	.word	0x00000002
        /*0780*/ 	.word	0x00000018
        /*0784*/ 	.short	0x010a
        /*0786*/ 	.byte	0xff
	.zero		1


	//   ....[104]....
        /*0788*/ 	.word	0x00008fc0
        /*078c*/ 	.word	0x00000002
        /*0790*/ 	.word	0x00000018
        /*0794*/ 	.short	0x010a
        /*0796*/ 	.byte	0xff
	.zero		1


	//   ....[105]....
        /*0798*/ 	.word	0x00009010
        /*079c*/ 	.word	0x00000002
        /*07a0*/ 	.word	0x00000080
        /*07a4*/ 	.short	0x010a
        /*07a6*/ 	.byte	0xff
	.zero		1


	//   ....[106]....
        /*07a8*/ 	.word	0x00009070
        /*07ac*/ 	.word	0x00000000
        /*07b0*/ 	.word	0x00000000
        /*07b4*/ 	.short	0x010a
        /*07b6*/ 	.byte	0xff
	.zero		1


	//   ....[107]....
        /*07b8*/ 	.word	0x000090d0
        /*07bc*/ 	.word	0x00000000
        /*07c0*/ 	.word	0x00000000
        /*07c4*/ 	.short	0x010a
        /*07c6*/ 	.byte	0xff
	.zero		1


	//   ....[108]....
        /*07c8*/ 	.word	0x00009120
        /*07cc*/ 	.word	0x00000000
        /*07d0*/ 	.word	0x000000e0
        /*07d4*/ 	.short	0x010a
        /*07d6*/ 	.byte	0xff
	.zero		1


	//   ....[109]....
        /*07d8*/ 	.word	0x00009180
        /*07dc*/ 	.word	0x00000000
        /*07e0*/ 	.word	0x00000090
        /*07e4*/ 	.short	0x010a
        /*07e6*/ 	.byte	0xff
	.zero		1


	//   ....[110]....
        /*07e8*/ 	.word	0x000091d0
        /*07ec*/ 	.word	0x00000000
        /*07f0*/ 	.word	0x00000080
        /*07f4*/ 	.short	0x010a
        /*07f6*/ 	.byte	0xff
	.zero		1


	//   ....[111]....
        /*07f8*/ 	.word	0x00009230
        /*07fc*/ 	.word	0x00000000
        /*0800*/ 	.word	0x00000090
        /*0804*/ 	.short	0x010a
        /*0806*/ 	.byte	0xff
	.zero		1


	//   ....[112]....
        /*0808*/ 	.word	0x00009280
        /*080c*/ 	.word	0x00000000
        /*0810*/ 	.word	0x00000080
        /*0814*/ 	.short	0x010a
        /*0816*/ 	.byte	0xff
	.zero		1


	//   ....[113]....
        /*0818*/ 	.word	0x000092e0
        /*081c*/ 	.word	0x00000002
        /*0820*/ 	.word	0x000000c0
        /*0824*/ 	.short	0x010a
        /*0826*/ 	.byte	0xff
	.zero		1


	//   ....[114]....
        /*0828*/ 	.word	0x00009340
        /*082c*/ 	.word	0x00000000
        /*0830*/ 	.word	0x00000000
        /*0834*/ 	.short	0x010a
        /*0836*/ 	.byte	0xff
	.zero		1


	//   ....[115]....
        /*0838*/ 	.word	0x000093a0
        /*083c*/ 	.word	0x00000000
        /*0840*/ 	.word	0x00000000
        /*0844*/ 	.short	0x010a
        /*0846*/ 	.byte	0xff
	.zero		1


	//   ....[116]....
        /*0848*/ 	.word	0x00009400
        /*084c*/ 	.word	0x00000000
        /*0850*/ 	.word	0x00000000
        /*0854*/ 	.short	0x010a
        /*0856*/ 	.byte	0xff
	.zero		1


	//   ....[117]....
        /*0858*/ 	.word	0x00009460
        /*085c*/ 	.word	0x00000000
        /*0860*/ 	.word	0x00000000
        /*0864*/ 	.short	0x010a
        /*0866*/ 	.byte	0xff
	.zero		1


	//   ....[118]....
        /*0868*/ 	.word	0x000094c0
        /*086c*/ 	.word	0x00000000
        /*0870*/ 	.word	0x00000000
        /*0874*/ 	.short	0x010a
        /*0876*/ 	.byte	0xff
	.zero		1


	//   ....[119]....
        /*0878*/ 	.word	0x00009510
        /*087c*/ 	.word	0x00000000
        /*0880*/ 	.word	0x00000080
        /*0884*/ 	.short	0x010a
        /*0886*/ 	.byte	0xff
	.zero		1


	//   ....[120]....
        /*0888*/ 	.word	0x00009570
        /*088c*/ 	.word	0x00000000
        /*0890*/ 	.word	0x00000078
        /*0894*/ 	.short	0x010a
        /*0896*/ 	.byte	0xff
	.zero		1


	//   ....[121]....
        /*0898*/ 	.word	0x000095d0
        /*089c*/ 	.word	0x00000000
        /*08a0*/ 	.word	0x00000050
        /*08a4*/ 	.short	0x010a
        /*08a6*/ 	.byte	0xff
	.zero		1


	//   ....[122]....
        /*08a8*/ 	.word	0x00009630
        /*08ac*/ 	.word	0x00000000
        /*08b0*/ 	.word	0x00000058
        /*08b4*/ 	.short	0x010a
        /*08b6*/ 	.byte	0xff
	.zero		1


	//   ....[123]....
        /*08b8*/ 	.word	0x00009690
        /*08bc*/ 	.word	0x00000000
        /*08c0*/ 	.word	0x00000060
        /*08c4*/ 	.short	0x010a
        /*08c6*/ 	.byte	0xff
	.zero		1


	//   ....[124]....
        /*08c8*/ 	.word	0x000096f0
        /*08cc*/ 	.word	0x00000000
        /*08d0*/ 	.word	0x00000068
        /*08d4*/ 	.short	0x010a
        /*08d6*/ 	.byte	0xff
	.zero		1


	//   ....[125]....
        /*08d8*/ 	.word	0x00009750
        /*08dc*/ 	.word	0x00000000
        /*08e0*/ 	.word	0x00000050
        /*08e4*/ 	.short	0x010a
        /*08e6*/ 	.byte	0xff
	.zero		1


	//   ....[126]....
        /*08e8*/ 	.word	0x000097b0
        /*08ec*/ 	.word	0x00000000
        /*08f0*/ 	.word	0x00000058
        /*08f4*/ 	.short	0x010a
        /*08f6*/ 	.byte	0xff
	.zero		1


	//   ....[127]....
        /*08f8*/ 	.word	0x00009810
        /*08fc*/ 	.word	0x00000000
        /*0900*/ 	.word	0x00000060
        /*0904*/ 	.short	0x010a
        /*0906*/ 	.byte	0xff
	.zero		1


	//   ....[128]....
        /*0908*/ 	.word	0x00009860
        /*090c*/ 	.word	0x00000000
        /*0910*/ 	.word	0x00000080
        /*0914*/ 	.short	0x010a
        /*0916*/ 	.byte	0xff
	.zero		1


	//   ....[129]....
        /*0918*/ 	.word	0x000098c0
        /*091c*/ 	.word	0x00000002
        /*0920*/ 	.word	0x00000030
        /*0924*/ 	.short	0x010a
        /*0926*/ 	.byte	0xff
	.zero		1


	//   ....[130]....
        /*0928*/ 	.word	0x00009910
        /*092c*/ 	.word	0x00000040
        /*0930*/ 	.word	0x000000a0
        /*0934*/ 	.short	0x010a
        /*0936*/ 	.byte	0xff
	.zero		1


	//   ....[131]....
        /*0938*/ 	.word	0x00009960
        /*093c*/ 	.word	0x00000002
        /*0940*/ 	.word	0x00000030
        /*0944*/ 	.short	0x010a
        /*0946*/ 	.byte	0xff
	.zero		1


	//   ....[132]....
        /*0948*/ 	.word	0x000099b0
        /*094c*/ 	.word	0x00000000
        /*0950*/ 	.word	0x00000030
        /*0954*/ 	.short	0x010a
        /*0956*/ 	.byte	0xff
	.zero		1


	//   ....[133]....
        /*0958*/ 	.word	0x00009a00
        /*095c*/ 	.word	0x00000000
        /*0960*/ 	.word	0x00000030
        /*0964*/ 	.short	0x010a
        /*0966*/ 	.byte	0xff
	.zero		1


	//----- nvinfo : EIATTR_NUM_MBARRIERS
	.align		4
.L_47:
        /*0968*/ 	.byte	0x03, 0x38
        /*096a*/ 	.short	0x0020


	//----- nvinfo : EIATTR_EXIT_INSTR_OFFSETS
	.align		4
        /*096c*/ 	.byte	0x04, 0x1c
        /*096e*/ 	.short	(.L_49 - .L_48)


	//   ....[0]....
.L_48:
        /*0970*/ 	.word	0x00002590


	//   ....[1]....
        /*0974*/ 	.word	0x00002a80


	//   ....[2]....
        /*0978*/ 	.word	0x00002ae0


	//   ....[3]....
        /*097c*/ 	.word	0x00003ba0


	//   ....[4]....
        /*0980*/ 	.word	0x00004bd0


	//   ....[5]....
        /*0984*/ 	.word	0x00004c10


	//   ....[6]....
        /*0988*/ 	.word	0x00008dd0


	//   ....[7]....
        /*098c*/ 	.word	0x00008e50


	//   ....[8]....
        /*0990*/ 	.word	0x00008e80


	//   ....[9]....
        /*0994*/ 	.word	0x00008ef0


	//----- nvinfo : EIATTR_MAX_THREADS
	.align		4
.L_49:
        /*0998*/ 	.byte	0x04, 0x05
        /*099a*/ 	.short	(.L_51 - .L_50)
.L_50:
        /*099c*/ 	.word	0x00000100
        /*09a0*/ 	.word	0x00000001
        /*09a4*/ 	.word	0x00000001


	//----- nvinfo : EIATTR_CRS_STACK_SIZE
	.align		4
.L_51:
        /*09a8*/ 	.byte	0x04, 0x1e
        /*09aa*/ 	.short	(.L_53 - .L_52)
.L_52:
        /*09ac*/ 	.word	0x00000000


	//----- nvinfo : EIATTR_CBANK_PARAM_SIZE
	.align		4
.L_53:
        /*09b0*/ 	.byte	0x03, 0x19
        /*09b2*/ 	.short	0x0800


	//----- nvinfo : EIATTR_PARAM_CBANK
	.align		4
        /*09b4*/ 	.byte	0x04, 0x0a
        /*09b6*/ 	.short	(.L_55 - .L_54)
	.align		4
.L_54:
        /*09b8*/ 	.word	index@(.nv.constant0._ZN7cutlass13device_kernelINS_4gemm6kernel13GemmUniversalIN4cute5tupleIJiiiiEEENS1_10collective13CollectiveMmaINS1_35MainloopSm100TmaUmmaWarpSpecializedILi3ELi2ELi4ENS5_IJNS4_1CILi1EEESB_SB_EEEEENS5_IJNSA_ILi128EEESE_SE_EEENS_10bfloat16_tENS5_IJSB_llEEESG_SH_NS4_8TiledMMAINS4_8MMA_AtomIJNS4_20SM100_MMA_F16BF16_SSISG_SG_fLi128ELi128ELNS4_4UMMA5MajorE1ELSM_1ELNSL_7ScaleInE0ELSN_0EEEEEENS4_6LayoutISC_NS5_IJNSA_ILi0EEESR_SR_EEEEENS5_IJNS4_10UnderscoreESU_SU_EEEEENS4_13SM90_TMA_LOADENS4_14ComposedLayoutINS4_7SwizzleILi3ELi4ELi3EEENS4_18smem_ptr_flag_bitsILi16EEENSQ_INS5_IJNSA_ILi64EEENSA_ILi8EEEEEENS5_IJSB_S13_EEEEEEEvNS4_8identityESX_S18_vS19_EENS_8epilogue10collective18CollectiveEpilogueINS1B_23Sm100TmaWarpSpecializedILi4ELi2ELi32ELb1ELb0EEEJSF_NS5_IJNSQ_ISE_SB_EENSQ_INSA_ILi32EEESB_EEEEESG_NS5_IJlSB_lEEESG_S1K_NS1B_6fusion15FusionCallbacksIS1F_NS1L_17LinearCombinationISG_fSG_fLNS_15FloatRoundStyleE2EEESF_S1J_JEEENS4_5SM1004TMEM4LOAD26SM100_TMEM_LOAD_32dp32b32xESX_NSY_INSZ_ILi2ELi4ELi3EEES12_NSQ_INS5_IJS14_S1H_EEENS5_IJS1H_SB_EEEEEEENS4_39AutoVectorizingCopyWithAssumedAlignmentILi128EEENS4_14SM90_TMA_STOREES1Z_S21_S21_EEEvvEEEEvNT_6ParamsE)
        /*09bc*/ 	.short	0x0380
        /*09be*/ 	.short	0x0800


	//----- nvinfo : EIATTR_SW_WAR
	.align		4
.L_55:
        /*09c0*/ 	.byte	0x04, 0x36
        /*09c2*/ 	.short	(.L_57 - .L_56)
.L_56:
        /*09c4*/ 	.word	0x00000008
.L_57:


//--------------------- .nv.callgraph             --------------------------
	.section	.nv.callgraph,"",@"SHT_CUDA_CALLGRAPH"
	.align	4
	.sectionentsize	8
	.align		4
        /*0000*/ 	.word	0x00000000
	.align		4
        /*0004*/ 	.word	0xffffffff
	.align		4
        /*0008*/ 	.word	index@(_ZN7cutlass13device_kernelINS_4gemm6kernel13GemmUniversalIN4cute5tupleIJiiiiEEENS1_10collective13CollectiveMmaINS1_35MainloopSm100TmaUmmaWarpSpecializedILi3ELi2ELi4ENS5_IJNS4_1CILi1EEESB_SB_EEEEENS5_IJNSA_ILi128EEESE_SE_EEENS_10bfloat16_tENS5_IJSB_llEEESG_SH_NS4_8TiledMMAINS4_8MMA_AtomIJNS4_20SM100_MMA_F16BF16_SSISG_SG_fLi128ELi128ELNS4_4UMMA5MajorE1ELSM_1ELNSL_7ScaleInE0ELSN_0EEEEEENS4_6LayoutISC_NS5_IJNSA_ILi0EEESR_SR_EEEEENS5_IJNS4_10UnderscoreESU_SU_EEEEENS4_13SM90_TMA_LOADENS4_14ComposedLayoutINS4_7SwizzleILi3ELi4ELi3EEENS4_18smem_ptr_flag_bitsILi16EEENSQ_INS5_IJNSA_ILi64EEENSA_ILi8EEEEEENS5_IJSB_S13_EEEEEEEvNS4_8identityESX_S18_vS19_EENS_8epilogue10collective18CollectiveEpilogueINS1B_23Sm100TmaWarpSpecializedILi4ELi2ELi32ELb1ELb0EEEJSF_NS5_IJNSQ_ISE_SB_EENSQ_INSA_ILi32EEESB_EEEEESG_NS5_IJlSB_lEEESG_S1K_NS1B_6fusion15FusionCallbacksIS1F_NS1L_17LinearCombinationISG_fSG_fLNS_15FloatRoundStyleE2EEESF_S1J_JEEENS4_5SM1004TMEM4LOAD26SM100_TMEM_LOAD_32dp32b32xESX_NSY_INSZ_ILi2ELi4ELi3EEES12_NSQ_INS5_IJS14_S1H_EEENS5_IJS1H_SB_EEEEEEENS4_39AutoVectorizingCopyWithAssumedAlignmentILi128EEENS4_14SM90_TMA_STOREES1Z_S21_S21_EEEvvEEEEvNT_6ParamsE)
	.align		4
        /*000c*/ 	.word	index@(__assertfail)
	.align		4
        /*0010*/ 	.word	0x00000000
	.align		4
        /*0014*/ 	.word	0xfffffffe
	.align		4
        /*0018*/ 	.word	0x00000000
	.align		4
        /*001c*/ 	.word	0xfffffffd
	.align		4
        /*0020*/ 	.word	0x00000000
	.align		4
        /*0024*/ 	.word	0xfffffffc


//--------------------- .nv.constant4             --------------------------
	.section	.nv.constant4,"a",@progbits
	.align	8
	.align		8
.nv.constant4:
        /*0000*/ 	.dword	__assertfail
	.align		8
        /*0008*/ 	.dword	__unnamed_1
	.align		8
        /*0010*/ 	.dword	__unnamed_2
	.align		8
        /*0018*/ 	.dword	_ZN40_INTERNAL_730f871c_4_k_cu_67abc6ed_341794cuda3std3__45__cpo5beginE
	.align		8
        /*0020*/ 	.dword	_ZN40_INTERNAL_730f871c_4_k_cu_67abc6ed_341794cuda3std3__45__cpo3endE
	.align		8
        /*0028*/ 	.dword	_ZN40_INTERNAL_730f871c_4_k_cu_67abc6ed_341794cuda3std3__45__cpo6cbeginE
	.align		8
        /*0030*/ 	.dword	_ZN40_INTERNAL_730f871c_4_k_cu_67abc6ed_341794cuda3std3__45__cpo4cendE
	.align		8
        /*0038*/ 	.dword	_ZN40_INTERNAL_730f871c_4_k_cu_67abc6ed_341794cuda3std3__442_GLOBAL__N__730f871c_4_k_cu_67abc6ed_341796ignoreE
	.align		8
        /*0040*/ 	.dword	_ZN40_INTERNAL_730f871c_4_k_cu_67abc6ed_341794cuda3std3__419piecewise_constructE
	.align		8
        /*0048*/ 	.dword	_ZN40_INTERNAL_730f871c_4_k_cu_67abc6ed_341794cuda3std3__48in_placeE
	.align		8
        /*0050*/ 	.dword	_ZN40_INTERNAL_730f871c_4_k_cu_67abc6ed_341794cuda3std6ranges3__45__cpo4swapE
	.align		8
        /*0058*/ 	.dword	_ZN40_INTERNAL_730f871c_4_k_cu_67abc6ed_341794cuda3std6ranges3__45__cpo9iter_moveE
	.align		8
        /*0060*/ 	.dword	_ZN40_INTERNAL_730f871c_4_k_cu_67abc6ed_341794cute7productE
	.align		8
        /*0068*/ 	.dword	_ZN40_INTERNAL_730f871c_4_k_cu_67abc6ed_341794cute1_E
	.align		8
        /*0070*/ 	.dword	$str$25
	.align		8
        /*0078*/ 	.dword	$str$26
	.align		8
        /*0080*/ 	.dword	$str$27
	.align		8
        /*0088*/ 	.dword	$str$28


//--------------------- .text._ZN7cutlass13device_kernelINS_4gemm6kernel13GemmUniversalIN4cute5tupleIJiiiiEEENS1_10collective13CollectiveMmaINS1_35MainloopSm100TmaUmmaWarpSpecializedILi3ELi2ELi4ENS5_IJNS4_1CILi1EEESB_SB_EEEEENS5_IJNSA_ILi128EEESE_SE_EEENS_10bfloat16_tENS5_IJSB_llEEESG_SH_NS4_8TiledMMAINS4_8MMA_AtomIJNS4_20SM100_MMA_F16BF16_SSISG_SG_fLi128ELi128ELNS4_4UMMA5MajorE1ELSM_1ELNSL_7ScaleInE0ELSN_0EEEEEENS4_6LayoutISC_NS5_IJNSA_ILi0EEESR_SR_EEEEENS5_IJNS4_10UnderscoreESU_SU_EEEEENS4_13SM90_TMA_LOADENS4_14ComposedLayoutINS4_7SwizzleILi3ELi4ELi3EEENS4_18smem_ptr_flag_bitsILi16EEENSQ_INS5_IJNSA_ILi64EEENSA_ILi8EEEEEENS5_IJSB_S13_EEEEEEEvNS4_8identityESX_S18_vS19_EENS_8epilogue10collective18CollectiveEpilogueINS1B_23Sm100TmaWarpSpecializedILi4ELi2ELi32ELb1ELb0EEEJSF_NS5_IJNSQ_ISE_SB_EENSQ_INSA_ILi32EEESB_EEEEESG_NS5_IJlSB_lEEESG_S1K_NS1B_6fusion15FusionCallbacksIS1F_NS1L_17LinearCombinationISG_fSG_fLNS_15FloatRoundStyleE2EEESF_S1J_JEEENS4_5SM1004TMEM4LOAD26SM100_TMEM_LOAD_32dp32b32xESX_NSY_INSZ_ILi2ELi4ELi3EEES12_NSQ_INS5_IJS14_S1H_EEENS5_IJS1H_SB_EEEEEEENS4_39AutoVectorizingCopyWithAssumedAlignmentILi128EEENS4_14SM90_TMA_STOREES1Z_S21_S21_EEEvvEEEEvNT_6ParamsE --------------------------
	.section	.text._ZN7cutlass13device_kernelINS_4gemm6kernel13GemmUniversalIN4cute5tupleIJiiiiEEENS1_10collective13CollectiveMmaINS1_35MainloopSm100TmaUmmaWarpSpecializedILi3ELi2ELi4ENS5_IJNS4_1CILi1EEESB_SB_EEEEENS5_IJNSA_ILi128EEESE_SE_EEENS_10bfloat16_tENS5_IJSB_llEEESG_SH_NS4_8TiledMMAINS4_8MMA_AtomIJNS4_20SM100_MMA_F16BF16_SSISG_SG_fLi128ELi128ELNS4_4UMMA5MajorE1ELSM_1ELNSL_7ScaleInE0ELSN_0EEEEEENS4_6LayoutISC_NS5_IJNSA_ILi0EEESR_SR_EEEEENS5_IJNS4_10UnderscoreESU_SU_EEEEENS4_13SM90_TMA_LOADENS4_14ComposedLayoutINS4_7SwizzleILi3ELi4ELi3EEENS4_18smem_ptr_flag_bitsILi16EEENSQ_INS5_IJNSA_ILi64EEENSA_ILi8EEEEEENS5_IJSB_S13_EEEEEEEvNS4_8identityESX_S18_vS19_EENS_8epilogue10collective18CollectiveEpilogueINS1B_23Sm100TmaWarpSpecializedILi4ELi2ELi32ELb1ELb0EEEJSF_NS5_IJNSQ_ISE_SB_EENSQ_INSA_ILi32EEESB_EEEEESG_NS5_IJlSB_lEEESG_S1K_NS1B_6fusion15FusionCallbacksIS1F_NS1L_17LinearCombinationISG_fSG_fLNS_15FloatRoundStyleE2EEESF_S1J_JEEENS4_5SM1004TMEM4LOAD26SM100_TMEM_LOAD_32dp32b32xESX_NSY_INSZ_ILi2ELi4ELi3EEES12_NSQ_INS5_IJS14_S1H_EEENS5_IJS1H_SB_EEEEEEENS4_39AutoVectorizingCopyWithAssumedAlignmentILi128EEENS4_14SM90_TMA_STOREES1Z_S21_S21_EEEvvEEEEvNT_6ParamsE,"ax",@progbits
	.align	128
.text._ZN7cutlass13device_kernelINS_4gemm6kernel13GemmUniversalIN4cute5tupleIJiiiiEEENS1_10collective13CollectiveMmaINS1_35MainloopSm100TmaUmmaWarpSpecializedILi3ELi2ELi4ENS5_IJNS4_1CILi1EEESB_SB_EEEEENS5_IJNSA_ILi128EEESE_SE_EEENS_10bfloat16_tENS5_IJSB_llEEESG_SH_NS4_8TiledMMAINS4_8MMA_AtomIJNS4_20SM100_MMA_F16BF16_SSISG_SG_fLi128ELi128ELNS4_4UMMA5MajorE1ELSM_1ELNSL_7ScaleInE0ELSN_0EEEEEENS4_6LayoutISC_NS5_IJNSA_ILi0EEESR_SR_EEEEENS5_IJNS4_10UnderscoreESU_SU_EEEEENS4_13SM90_TMA_LOADENS4_14ComposedLayoutINS4_7SwizzleILi3ELi4ELi3EEENS4_18smem_ptr_flag_bitsILi16EEENSQ_INS5_IJNSA_ILi64EEENSA_ILi8EEEEEENS5_IJSB_S13_EEEEEEEvNS4_8identityESX_S18_vS19_EENS_8epilogue10collective18CollectiveEpilogueINS1B_23Sm100TmaWarpSpecializedILi4ELi2ELi32ELb1ELb0EEEJSF_NS5_IJNSQ_ISE_SB_EENSQ_INSA_ILi32EEESB_EEEEESG_NS5_IJlSB_lEEESG_S1K_NS1B_6fusion15FusionCallbacksIS1F_NS1L_17LinearCombinationISG_fSG_fLNS_15FloatRoundStyleE2EEESF_S1J_JEEENS4_5SM1004TMEM4LOAD26SM100_TMEM_LOAD_32dp32b32xESX_NSY_INSZ_ILi2ELi4ELi3EEES12_NSQ_INS5_IJS14_S1H_EEENS5_IJS1H_SB_EEEEEEENS4_39AutoVectorizingCopyWithAssumedAlignmentILi128EEENS4_14SM90_TMA_STOREES1Z_S21_S21_EEEvvEEEEvNT_6ParamsE:
        .type           _ZN7cutlass13device_kernelINS_4gemm6kernel13GemmUniversalIN4cute5tupleIJiiiiEEENS1_10collective13CollectiveMmaINS1_35MainloopSm100TmaUmmaWarpSpecializedILi3ELi2ELi4ENS5_IJNS4_1CILi1EEESB_SB_EEEEENS5_IJNSA_ILi128EEESE_SE_EEENS_10bfloat16_tENS5_IJSB_llEEESG_SH_NS4_8TiledMMAINS4_8MMA_AtomIJNS4_20SM100_MMA_F16BF16_SSISG_SG_fLi128ELi128ELNS4_4UMMA5MajorE1ELSM_1ELNSL_7ScaleInE0ELSN_0EEEEEENS4_6LayoutISC_NS5_IJNSA_ILi0EEESR_SR_EEEEENS5_IJNS4_10UnderscoreESU_SU_EEEEENS4_13SM90_TMA_LOADENS4_14ComposedLayoutINS4_7SwizzleILi3ELi4ELi3EEENS4_18smem_ptr_flag_bitsILi16EEENSQ_INS5_IJNSA_ILi64EEENSA_ILi8EEEEEENS5_IJSB_S13_EEEEEEEvNS4_8identityESX_S18_vS19_EENS_8epilogue10collective18CollectiveEpilogueINS1B_23Sm100TmaWarpSpecializedILi4ELi2ELi32ELb1ELb0EEEJSF_NS5_IJNSQ_ISE_SB_EENSQ_INSA_ILi32EEESB_EEEEESG_NS5_IJlSB_lEEESG_S1K_NS1B_6fusion15FusionCallbacksIS1F_NS1L_17LinearCombinationISG_fSG_fLNS_15FloatRoundStyleE2EEESF_S1J_JEEENS4_5SM1004TMEM4LOAD26SM100_TMEM_LOAD_32dp32b32xESX_NSY_INSZ_ILi2ELi4ELi3EEES12_NSQ_INS5_IJS14_S1H_EEENS5_IJS1H_SB_EEEEEEENS4_39AutoVectorizingCopyWithAssumedAlignmentILi128EEENS4_14SM90_TMA_STOREES1Z_S21_S21_EEEvvEEEEvNT_6ParamsE,@function
        .size           _ZN7cutlass13device_kernelINS_4gemm6kernel13GemmUniversalIN4cute5tupleIJiiiiEEENS1_10collective13CollectiveMmaINS1_35MainloopSm100TmaUmmaWarpSpecializedILi3ELi2ELi4ENS5_IJNS4_1CILi1EEESB_SB_EEEEENS5_IJNSA_ILi128EEESE_SE_EEENS_10bfloat16_tENS5_IJSB_llEEESG_SH_NS4_8TiledMMAINS4_8MMA_AtomIJNS4_20SM100_MMA_F16BF16_SSISG_SG_fLi128ELi128ELNS4_4UMMA5MajorE1ELSM_1ELNSL_7ScaleInE0ELSN_0EEEEEENS4_6LayoutISC_NS5_IJNSA_ILi0EEESR_SR_EEEEENS5_IJNS4_10UnderscoreESU_SU_EEEEENS4_13SM90_TMA_LOADENS4_14ComposedLayoutINS4_7SwizzleILi3ELi4ELi3EEENS4_18smem_ptr_flag_bitsILi16EEENSQ_INS5_IJNSA_ILi64EEENSA_ILi8EEEEEENS5_IJSB_S13_EEEEEEEvNS4_8identityESX_S18_vS19_EENS_8epilogue10collective18CollectiveEpilogueINS1B_23Sm100TmaWarpSpecializedILi4ELi2ELi32ELb1ELb0EEEJSF_NS5_IJNSQ_ISE_SB_EENSQ_INSA_ILi32EEESB_EEEEESG_NS5_IJlSB_lEEESG_S1K_NS1B_6fusion15FusionCallbacksIS1F_NS1L_17LinearCombinationISG_fSG_fLNS_15FloatRoundStyleE2EEESF_S1J_JEEENS4_5SM1004TMEM4LOAD26SM100_TMEM_LOAD_32dp32b32xESX_NSY_INSZ_ILi2ELi4ELi3EEES12_NSQ_INS5_IJS14_S1H_EEENS5_IJS1H_SB_EEEEEEENS4_39AutoVectorizingCopyWithAssumedAlignmentILi128EEENS4_14SM90_TMA_STOREES1Z_S21_S21_EEEvvEEEEvNT_6ParamsE,(.L_x_173 - _ZN7cutlass13device_kernelINS_4gemm6kernel13GemmUniversalIN4cute5tupleIJiiiiEEENS1_10collective13CollectiveMmaINS1_35MainloopSm100TmaUmmaWarpSpecializedILi3ELi2ELi4ENS5_IJNS4_1CILi1EEESB_SB_EEEEENS5_IJNSA_ILi128EEESE_SE_EEENS_10bfloat16_tENS5_IJSB_llEEESG_SH_NS4_8TiledMMAINS4_8MMA_AtomIJNS4_20SM100_MMA_F16BF16_SSISG_SG_fLi128ELi128ELNS4_4UMMA5MajorE1ELSM_1ELNSL_7ScaleInE0ELSN_0EEEEEENS4_6LayoutISC_NS5_IJNSA_ILi0EEESR_SR_EEEEENS5_IJNS4_10UnderscoreESU_SU_EEEEENS4_13SM90_TMA_LOADENS4_14ComposedLayoutINS4_7SwizzleILi3ELi4ELi3EEENS4_18smem_ptr_flag_bitsILi16EEENSQ_INS5_IJNSA_ILi64EEENSA_ILi8EEEEEENS5_IJSB_S13_EEEEEEEvNS4_8identityESX_S18_vS19_EENS_8epilogue10collective18CollectiveEpilogueINS1B_23Sm100TmaWarpSpecializedILi4ELi2ELi32ELb1ELb0EEEJSF_NS5_IJNSQ_ISE_SB_EENSQ_INSA_ILi32EEESB_EEEEESG_NS5_IJlSB_lEEESG_S1K_NS1B_6fusion15FusionCallbacksIS1F_NS1L_17LinearCombinationISG_fSG_fLNS_15FloatRoundStyleE2EEESF_S1J_JEEENS4_5SM1004TMEM4LOAD26SM100_TMEM_LOAD_32dp32b32xESX_NSY_INSZ_ILi2ELi4ELi3EEES12_NSQ_INS5_IJS14_S1H_EEENS5_IJS1H_SB_EEEEEEENS4_39AutoVectorizingCopyWithAssumedAlignmentILi128EEENS4_14SM90_TMA_STOREES1Z_S21_S21_EEEvvEEEEvNT_6ParamsE)
        .other          _ZN7cutlass13device_kernelINS_4gemm6kernel13GemmUniversalIN4cute5tupleIJiiiiEEENS1_10collective13CollectiveMmaINS1_35MainloopSm100TmaUmmaWarpSpecializedILi3ELi2ELi4ENS5_IJNS4_1CILi1EEESB_SB_EEEEENS5_IJNSA_ILi128EEESE_SE_EEENS_10bfloat16_tENS5_IJSB_llEEESG_SH_NS4_8TiledMMAINS4_8MMA_AtomIJNS4_20SM100_MMA_F16BF16_SSISG_SG_fLi128ELi128ELNS4_4UMMA5MajorE1ELSM_1ELNSL_7ScaleInE0ELSN_0EEEEEENS4_6LayoutISC_NS5_IJNSA_ILi0EEESR_SR_EEEEENS5_IJNS4_10UnderscoreESU_SU_EEEEENS4_13SM90_TMA_LOADENS4_14ComposedLayoutINS4_7SwizzleILi3ELi4ELi3EEENS4_18smem_ptr_flag_bitsILi16EEENSQ_INS5_IJNSA_ILi64EEENSA_ILi8EEEEEENS5_IJSB_S13_EEEEEEEvNS4_8identityESX_S18_vS19_EENS_8epilogue10collective18CollectiveEpilogueINS1B_23Sm100TmaWarpSpecializedILi4ELi2ELi32ELb1ELb0EEEJSF_NS5_IJNSQ_ISE_SB_EENSQ_INSA_ILi32EEESB_EEEEESG_NS5_IJlSB_lEEESG_S1K_NS1B_6fusion15FusionCallbacksIS1F_NS1L_17LinearCombinationISG_fSG_fLNS_15FloatRoundStyleE2EEESF_S1J_JEEENS4_5SM1004TMEM4LOAD26SM100_TMEM_LOAD_32dp32b32xESX_NSY_INSZ_ILi2ELi4ELi3EEES12_NSQ_INS5_IJS14_S1H_EEENS5_IJS1H_SB_EEEEEEENS4_39AutoVectorizingCopyWithAssumedAlignmentILi128EEENS4_14SM90_TMA_STOREES1Z_S21_S21_EEEvvEEEEvNT_6ParamsE,@"STO_CUDA_ENTRY STV_DEFAULT"
_ZN7cutlass13device_kernelINS_4gemm6kernel13GemmUniversalIN4cute5tupleIJiiiiEEENS1_10collective13CollectiveMmaINS1_35MainloopSm100TmaUmmaWarpSpecializedILi3ELi2ELi4ENS5_IJNS4_1CILi1EEESB_SB_EEEEENS5_IJNSA_ILi128EEESE_SE_EEENS_10bfloat16_tENS5_IJSB_llEEESG_SH_NS4_8TiledMMAINS4_8MMA_AtomIJNS4_20SM100_MMA_F16BF16_SSISG_SG_fLi128ELi128ELNS4_4UMMA5MajorE1ELSM_1ELNSL_7ScaleInE0ELSN_0EEEEEENS4_6LayoutISC_NS5_IJNSA_ILi0EEESR_SR_EEEEENS5_IJNS4_10UnderscoreESU_SU_EEEEENS4_13SM90_TMA_LOADENS4_14ComposedLayoutINS4_7SwizzleILi3ELi4ELi3EEENS4_18smem_ptr_flag_bitsILi16EEENSQ_INS5_IJNSA_ILi64EEENSA_ILi8EEEEEENS5_IJSB_S13_EEEEEEEvNS4_8identityESX_S18_vS19_EENS_8epilogue10collective18CollectiveEpilogueINS1B_23Sm100TmaWarpSpecializedILi4ELi2ELi32ELb1ELb0EEEJSF_NS5_IJNSQ_ISE_SB_EENSQ_INSA_ILi32EEESB_EEEEESG_NS5_IJlSB_lEEESG_S1K_NS1B_6fusion15FusionCallbacksIS1F_NS1L_17LinearCombinationISG_fSG_fLNS_15FloatRoundStyleE2EEESF_S1J_JEEENS4_5SM1004TMEM4LOAD26SM100_TMEM_LOAD_32dp32b32xESX_NSY_INSZ_ILi2ELi4ELi3EEES12_NSQ_INS5_IJS14_S1H_EEENS5_IJS1H_SB_EEEEEEENS4_39AutoVectorizingCopyWithAssumedAlignmentILi128EEENS4_14SM90_TMA_STOREES1Z_S21_S21_EEEvvEEEEvNT_6ParamsE:
[----:B------:R-:W1:Y:S01]  /*0000*/  LDC R1, c[0x0][0x37c] ;  /* 0x0000df00ff017b82 */ /* 0x000e620000000800 */
[----:B------:R-:W2:Y:S01]  /*0010*/  S2R R101, SR_TID.X ;  /* 0x0000000000657919 */ /* 0x000ea20000002100 */
[----:B------:R-:W3:Y:S01]  /*0020*/  LDCU.64 UR4, c[0x0][0x890] ;  /* 0x00011200ff0477ac */ /* 0x000ee20008000a00 */
[----:B------:R-:W-:Y:S02]  /*0030*/  PRMT R88, RZ, 0x7610, R88 ;  /* 0x00007610ff587816 */ /* 0x000fe40000000058 */
[----:B------:R-:W-:Y:S01]  /*0040*/  ELECT P5, URZ, PT ;  /* 0x0000000000ff782f */ /* 0x000fe200038a0000 */
[----:B------:R-:W4:Y:S01]  /*0050*/  LDCU.64 UR46, c[0x0][0x358] ;  /* 0x00006b00ff2e77ac */ /* 0x000f220008000a00 */
[----:B---3--:R-:W-:-:S04]  /*0060*/  UISETP.NE.U32.AND UP0, UPT, UR4, URZ, UPT ;  /* 0x000000ff0400728c */ /* 0x008fc8000bf05070 */
[----:B------:R-:W-:Y:S01]  /*0070*/  UISETP.NE.AND.EX UP0, UPT, UR5, URZ, UPT, UP0 ;  /* 0x000000ff0500728c */ /* 0x000fe2000bf05300 */
[----:B--2---:R-:W-:-:S05]  /*0080*/  SHF.R.U32.HI R92, RZ, 0x5, R101 ;  /* 0x00000005ff5c7819 */ /* 0x004fca0000011665 */
[----:B------:R-:W2:Y:S02]  /*0090*/  SHFL.IDX PT, R0, R92, RZ, 0x1f ;  /* 0x00001fff5c007589 */ /* 0x000ea400000e0000 */
[----:B--2---:R-:W-:Y:S01]  /*00a0*/  R2UR UR8, R0 ;  /* 0x00000000000872ca */ /* 0x004fe200000e0000 */
[----:B-1--4-:R-:W-:-:S14]  /*00b0*/  BRA.U UP0, `(.L_x_0) ;  /* 0x00000001002c7547 */ /* 0x012fdc000b800000 */
[----:B------:R-:W1:Y:S02]  /*00c0*/  LDCU.64 UR6, c[0x0][0x888] ;  /* 0x00011100ff0677ac */ /* 0x000e640008000a00 */
[----:B-1----:R-:W-:-:S04]  /*00d0*/  UISETP.NE.U32.AND UP0, UPT, UR6, URZ, UPT ;  /* 0x000000ff0600728c */ /* 0x002fc8000bf05070 */
[----:B------:R-:W-:-:S09]  /*00e0*/  UISETP.NE.AND.EX UP0, UPT, UR7, URZ, UPT, UP0 ;  /* 0x000000ff0700728c */ /* 0x000fd2000bf05300 */
[----:B------:R-:W-:Y:S05]  /*00f0*/  BRA.U !UP0, `(.L_x_1) ;  /* 0x0000000108107547 */ /* 0x000fea000b800000 */
[----:B------:R-:W1:Y:S02]  /*0100*/  LDC.64 R2, c[0x0][0x888] ;  /* 0x00022200ff027b82 */ /* 0x000e640000000a00 */
[----:B-1----:R1:W5:Y:S01]  /*0110*/  LDG.E R49, desc[UR46][R2.64] ;  /* 0x0000002e02317981 */ /* 0x002362000c1e1900 */
[----:B------:R-:W-:Y:S01]  /*0120*/  HFMA2 R88, -RZ, RZ, 0, 5.9604644775390625e-08 ;  /* 0x00000001ff587431 */ /* 0x000fe200000001ff */
[----:B------:R-:W-:Y:S05]  /*0130*/  BRA `(.L_x_0) ;  /* 0x00000000000c7947 */ /* 0x000fea0003800000 */
.L_x_1:
[----:B------:R-:W1:Y:S01]  /*0140*/  LDCU UR6, c[0x0][0x880] ;  /* 0x00011000ff0677ac */ /* 0x000e620008000800 */
[----:B------:R-:W-:Y:S01]  /*0150*/  HFMA2 R88, -RZ, RZ, 0, 5.9604644775390625e-08 ;  /* 0x00000001ff587431 */ /* 0x000fe200000001ff */
[----:B-1----:R-:W-:-:S07]  /*0160*/  MOV R49, UR6 ;  /* 0x0000000600317c02 */ /* 0x002fce0008000f00 */
.L_x_0:
[----:B------:R-:W2:Y:S02]  /*0170*/  LDCU.64 UR6, c[0x0][0x8b0] ;  /* 0x00011600ff0677ac */ /* 0x000ea40008000a00 */
[----:B--2---:R-:W-:-:S04]  /*0180*/  UISETP.NE.U32.AND UP0, UPT, UR6, URZ, UPT ;  /* 0x000000ff0600728c */ /* 0x004fc8000bf05070 */
[----:B------:R-:W-:-:S09]  /*0190*/  UISETP.NE.AND.EX UP0, UPT, UR7, URZ, UPT, UP0 ;  /* 0x000000ff0700728c */ /* 0x000fd2000bf05300 */
[----:B------:R-:W-:Y:S05]  /*01a0*/  BRA.U UP0, `(.L_x_2) ;  /* 0x0000000100247547 */ /* 0x000fea000b800000 */
[----:B------:R-:W2:Y:S02]  /*01b0*/  LDCU.64 UR6, c[0x0][0x8a8] ;  /* 0x00011500ff0677ac */ /* 0x000ea40008000a00 */
[----:B--2---:R-:W-:-:S04]  /*01c0*/  UISETP.NE.U32.AND UP0, UPT, UR6, URZ, UPT ;  /* 0x000000ff0600728c */ /* 0x004fc8000bf05070 */
[----:B------:R-:W-:-:S09]  /*01d0*/  UISETP.NE.AND.EX UP0, UPT, UR7, URZ, UPT, UP0 ;  /* 0x000000ff0700728c */ /* 0x000fd2000bf05300 */
[----:B------:R-:W-:Y:S05]  /*01e0*/  BRA.U !UP0, `(.L_x_3) ;  /* 0x00000001080c7547 */ /* 0x000fea000b800000 */
[----:B-1----:R-:W1:Y:S02]  /*01f0*/  LDC.64 R2, c[0x0][0x8a8] ;  /* 0x00022a00ff027b82 */ /* 0x002e640000000a00 */
[----:B-1----:R2:W5:Y:S01]  /*0200*/  LDG.E R47, desc[UR46][R2.64] ;  /* 0x0000002e022f7981 */ /* 0x002562000c1e1900 */
[----:B------:R-:W-:Y:S05]  /*0210*/  BRA `(.L_x_2) ;  /* 0x0000000000087947 */ /* 0x000fea0003800000 */
.L_x_3:
[----:B------:R-:W2:Y:S02]  /*0220*/  LDCU UR6, c[0x0][0x8a0] ;  /* 0x00011400ff0677ac */ /* 0x000ea40008000800 */
[----:B--2---:R-:W-:Y:S02]  /*0230*/  MOV R47, UR6 ;  /* 0x00000006002f7c02 */ /* 0x004fe40008000f00 */
.L_x_2:
[----:B------:R-:W-:Y:S01]  /*0240*/  IMAD.U32 R0, RZ, RZ, UR8 ;  /* 0x00000008ff007e24 */ /* 0x000fe2000f8e00ff */
[----:B------:R-:W-:Y:S04]  /*0250*/  BSSY.RECONVERGENT B0, `(.L_x_4) ;  /* 0x000000c000007945 */ /* 0x000fe80003800200 */
[C---:B------:R-:W-:Y:S02]  /*0260*/  ISETP.NE.OR P1, PT, R0.reuse, 0x1, !P5 ;  /* 0x000000010000780c */ /* 0x040fe40006f25670 */
[----:B------:R-:W-:-:S11]  /*0270*/  ISETP.NE.OR P0, PT, R0, 0x3, !P5 ;  /* 0x000000030000780c */ /* 0x000fd60006f05670 */
[----:B------:R-:W-:Y:S05]  /*0280*/  @P1 BRA `(.L_x_5) ;  /* 0x0000000000201947 */ /* 0x000fea0003800000 */
[----:B------:R-:W3:Y:S02]  /*0290*/  LDCU.64 UR6, c[0x0][0x348] ;  /* 0x00006900ff0677ac */ /* 0x000ee40008000a00 */
[----:B---3--:R-:W-:Y:S02]  /*02a0*/  UIADD3 UR10, UP1, UPT, UR6, 0x80, URZ ;  /* 0x00000080060a7890 */ /* 0x008fe4000ff3e0ff */
[----:B------:R-:W-:Y:S02]  /*02b0*/  UIADD3 UR6, UP0, UPT, UR6, 0x180, URZ ;  /* 0x0000018006067890 */ /* 0x000fe4000ff1e0ff */
[----:B------:R-:W-:Y:S02]  /*02c0*/  UIADD3.X UR11, UPT, UPT, URZ, UR7, URZ, UP1, !UPT ;  /* 0x00000007ff0b7290 */ /* 0x000fe40008ffe4ff */
[----:B------:R-:W-:-:S07]  /*02d0*/  UIADD3.X UR7, UPT, UPT, URZ, UR7, URZ, UP0, !UPT ;  /* 0x00000007ff077290 */ /* 0x000fce00087fe4ff */
[----:B------:R3:W-:Y:S02]  /*02e0*/  UTMACCTL.PF [UR10] ;  /* 0x000000000a0079b9 */ /* 0x0007e40008040000 */
[----:B------:R3:W-:Y:S02]  /*02f0*/  UTMACCTL.PF [UR6] ;  /* 0x00000000060079b9 */ /* 0x0007e40008040000 */
[----:B---3--:R-:W-:Y:S01]  /*0300*/  NOP ;  /* 0x0000000000007918 */ /* 0x008fe20000000000 */
.L_x_5:
[----:B------:R-:W-:Y:S05]  /*0310*/  BSYNC.RECONVERGENT B0 ;  /* 0x0000000000007941 */ /* 0x000fea0003800200 */
.L_x_4:
[----:B------:R-:W-:Y:S04]  /*0320*/  BSSY.RECONVERGENT B0, `(.L_x_6) ;  /* 0x000000a000007945 */ /* 0x000fe80003800200 */
        /* <DEDUP_REMOVED lines=9> */
.L_x_7:
[----:B------:R-:W-:Y:S05]  /*03c0*/  BSYNC.RECONVERGENT B0 ;  /* 0x0000000000007941 */ /* 0x000fea0003800200 */
.L_x_6:
[----:B------:R-:W3:Y:S01]  /*03d0*/  LDCU.64 UR6, c[0x0][0x888] ;  /* 0x00011100ff0677ac */ /* 0x000ee20008000a00 */
[----:B------:R-:W-:Y:S02]  /*03e0*/  UISETP.EQ.U32.AND UP1, UPT, UR4, URZ, UPT ;  /* 0x000000ff0400728c */ /* 0x000fe4000bf22070 */
[----:B------:R-:W-:Y:S02]  /*03f0*/  UPLOP3.LUT UP2, UPT, UPT, UPT, UPT, 0x80, 0x8 ;  /* 0x000000000008789c */ /* 0x000fe40003f4f070 */
[----:B---3--:R-:W-:-:S04]  /*0400*/  UISETP.NE.U32.AND UP0, UPT, UR6, URZ, UPT ;  /* 0x000000ff0600728c */ /* 0x008fc8000bf05070 */
[----:B------:R-:W-:-:S04]  /*0410*/  UISETP.NE.AND.EX UP0, UPT, UR7, URZ, UPT, UP0 ;  /* 0x000000ff0700728c */ /* 0x000fc8000bf05300 */
[----:B------:R-:W-:-:S04]  /*0420*/  UISETP.EQ.OR.EX UP3, UPT, UR5, URZ, !UP0, UP1 ;  /* 0x000000ff0500728c */ /* 0x000fc8000c762710 */
[----:B------:R-:W-:-:S05]  /*0430*/  UP2UR UR50, UPR, URZ, 0x8 ;  /* 0x00000008ff327883 */ /* 0x000fca0008000000 */
[----:B------:R-:W-:Y:S07]  /*0440*/  BRA.U !UP3, `(.L_x_8) ;  /* 0x000000010b207547 */ /* 0x000fee000b800000 */
[----:B------:R-:W-:Y:S01]  /*0450*/  UISETP.NE.U32.AND UP2, UPT, UR4, URZ, UPT ;  /* 0x000000ff0400728c */ /* 0x000fe2000bf45070 */
[----:B-----5:R-:W-:Y:S01]  /*0460*/  FSETP.NEU.AND P0, PT, R49, RZ, PT ;  /* 0x000000ff3100720b */ /* 0x020fe20003f0d000 */
[----:B------:R-:W-:Y:S02]  /*0470*/  USEL UR4, URZ, 0xffffffff, UP0 ;  /* 0xffffffffff047887 */ /* 0x000fe40008000000 */
[----:B------:R-:W-:-:S10]  /*0480*/  UISETP.NE.AND.EX UP2, UPT, UR5, URZ, UPT, UP2 ;  /* 0x000000ff0500728c */ /* 0x000fd4000bf45320 */
[----:B------:R-:W-:Y:S01]  /*0490*/  VOTEU.ANY UP1, P0 ;  /* 0x0000000000ff7886 */ /* 0x000fe20000020100 */
[----:B------:R-:W-:-:S04]  /*04a0*/  @!UP2 USEL UR4, URZ, 0xffffffff, UP1 ;  /* 0xffffffffff04a887 */ /* 0x000fc80008800000 */
[----:B------:R-:W-:-:S04]  /*04b0*/  ULOP3.LUT UR4, UR4, 0x1, URZ, 0xc0, !UPT ;  /* 0x0000000104047892 */ /* 0x000fc8000f8ec0ff */
[----:B------:R-:W-:-:S11]  /*04c0*/  UISETP.NE.U32.AND UP2, UPT, UR4, 0x1, UPT ;  /* 0x000000010400788c */ /* 0x000fd6000bf45070 */
.L_x_8:
[----:B-12---:R-:W1:Y:S01]  /*04d0*/  SHFL.IDX PT, R2, R92, RZ, 0x1f ;  /* 0x00001fff5c027589 */ /* 0x006e6200000e0000 */
[----:B------:R-:W-:-:S04]  /*04e0*/  UISETP.NE.AND UP1, UPT, UR8, 0x2, UPT ;  /* 0x000000020800788c */ /* 0x000fc8000bf25270 */
[----:B------:R-:W-:Y:S01]  /*04f0*/  USEL UR6, URZ, 0x1, UP1 ;  /* 0x00000001ff067887 */ /* 0x000fe20008800000 */
[----:B-1----:R-:W-:-:S13]  /*0500*/  ISETP.NE.AND P0, PT, R2, RZ, PT ;  /* 0x000000ff0200720c */ /* 0x002fda0003f05270 */
[----:B------:R-:W-:Y:S05]  /*0510*/  @P0 BRA `(.L_x_9) ;  /* 0x0000000000400947 */ /* 0x000fea0003800000 */
[----:B------:R-:W1:Y:S01]  /*0520*/  S2UR UR5, SR_CgaCtaId ;  /* 0x00000000000579c3 */ /* 0x000e620000008800 */
[----:B------:R-:W-:Y:S01]  /*0530*/  UMOV UR7, 0x400 ;  /* 0x0000040000077882 */ /* 0x000fe20000000000 */
[----:B------:R-:W-:Y:S01]  /*0540*/  UMOV UR4, 0x1 ;  /* 0x0000000100047882 */ /* 0x000fe20000000000 */
[----:B------:R-:W-:Y:S01]  /*0550*/  ELECT P0, URZ, PT ;  /* 0x0000000000ff782f */ /* 0x000fe20003800000 */
[----:B------:R-:W-:-:S04]  /*0560*/  UIADD3 UR10, UPT, UPT, -UR4, 0x100000, URZ ;  /* 0x00100000040a7890 */ /* 0x000fc8000fffe1ff */
[----:B------:R-:W-:Y:S02]  /*0570*/  USHF.L.U32 UR11, UR10, 0xb, URZ ;  /* 0x0000000b0a0b7899 */ /* 0x000fe400080006ff */
[----:B------:R-:W-:Y:S02]  /*0580*/  USHF.L.U32 UR10, UR10, 0x1, URZ ;  /* 0x000000010a0a7899 */ /* 0x000fe400080006ff */
[----:B-1----:R-:W-:Y:S01]  /*0590*/  ULEA UR5, UR5, UR7, 0x18 ;  /* 0x0000000705057291 */ /* 0x002fe2000f8ec0ff */
[----:B------:R-:W1:Y:S11]  /*05a0*/  FENCE.VIEW.ASYNC.S ;  /* 0x00000000000073c6 */ /* 0x000e760000000000 */
[----:B-1----:R1:W2:Y:S01]  /*05b0*/  SYNCS.EXCH.64 URZ, [UR5], UR10 ;  /* 0x0000000a05ff75b2 */ /* 0x0022a20008000100 */
[----:B------:R1:W3:Y:S01]  /*05c0*/  SYNCS.EXCH.64 URZ, [UR5+0x18], UR10 ;  /* 0x0000180a05ff75b2 */ /* 0x0002e20008000100 */
[----:B------:R1:W4:Y:S01]  /*05d0*/  SYNCS.EXCH.64 URZ, [UR5+0x8], UR10 ;  /* 0x0000080a05ff75b2 */ /* 0x0003220008000100 */
[----:B------:R1:W1:Y:S01]  /*05e0*/  SYNCS.EXCH.64 URZ, [UR5+0x20], UR10 ;  /* 0x0000200a05ff75b2 */ /* 0x0002620008000100 */
[----:B------:R1:W1:Y:S01]  /*05f0*/  SYNCS.EXCH.64 URZ, [UR5+0x10], UR10 ;  /* 0x0000100a05ff75b2 */ /* 0x0002620008000100 */
[----:B------:R1:W1:Y:S01]  /*0600*/  SYNCS.EXCH.64 URZ, [UR5+0x28], UR10 ;  /* 0x0000280a05ff75b2 */ /* 0x0002620008000100 */
[----:B------:R-:W-:Y:S01]  /*0610*/  NOP ;  /* 0x0000000000007918 */ /* 0x000fe20000000000 */
.L_x_9:
[----:B------:R-:W2:Y:S01]  /*0620*/  SHFL.IDX PT, R2, R92, RZ, 0x1f ;  /* 0x00001fff5c027589 */ /* 0x000ea200000e0000 */
[----:B------:R-:W-:Y:S01]  /*0630*/  NOP ;  /* 0x0000000000007918 */ /* 0x000fe20000000000 */
[----:B--2---:R-:W-:-:S13]  /*0640*/  ISETP.NE.AND P0, PT, R2, 0x1, PT ;  /* 0x000000010200780c */ /* 0x004fda0003f05270 */
[----:B------:R-:W-:Y:S05]  /*0650*/  @P0 BRA `(.L_x_10) ;  /* 0x0000000000580947 */ /* 0x000fea0003800000 */
[----:B------:R-:W2:Y:S01]  /*0660*/  S2UR UR7, SR_CgaCtaId ;  /* 0x00000000000779c3 */ /* 0x000ea20000008800 */
[----:B------:R-:W-:Y:S01]  /*0670*/  UMOV UR9, 0x400 ;  /* 0x0000040000097882 */ /* 0x000fe20000000000 */
[----:B-1----:R-:W-:Y:S01]  /*0680*/  UMOV UR5, 0x20 ;  /* 0x0000002000057882 */ /* 0x002fe20000000000 */
[----:B------:R-:W-:Y:S01]  /*0690*/  UMOV UR4, 0x80 ;  /* 0x0000008000047882 */ /* 0x000fe20000000000 */
[----:B------:R-:W-:-:S04]  /*06a0*/  UIADD3 UR10, UPT, UPT, -UR5, 0x100000, URZ ;  /* 0x00100000050a7890 */ /* 0x000fc8000fffe1ff */
[----:B------:R-:W-:Y:S02]  /*06b0*/  USHF.L.U32 UR11, UR10, 0xb, URZ ;  /* 0x0000000b0a0b7899 */ /* 0x000fe400080006ff */
[----:B------:R-:W-:Y:S02]  /*06c0*/  USHF.L.U32 UR10, UR10, 0x1, URZ ;  /* 0x000000010a0a7899 */ /* 0x000fe400080006ff */
[----:B------:R-:W-:-:S04]  /*06d0*/  UIADD3 UR4, UPT, UPT, -UR4, 0x100000, URZ ;  /* 0x0010000004047890 */ /* 0x000fc8000fffe1ff */
[----:B------:R-:W-:Y:S02]  /*06e0*/  USHF.L.U32 UR5, UR4, 0xb, URZ ;  /* 0x0000000b04057899 */ /* 0x000fe400080006ff */
[----:B------:R-:W-:Y:S01]  /*06f0*/  USHF.L.U32 UR4, UR4, 0x1, URZ ;  /* 0x0000000104047899 */ /* 0x000fe200080006ff */
[----:B------:R-:W-:Y:S01]  /*0700*/  ELECT P0, URZ, PT ;  /* 0x0000000000ff782f */ /* 0x000fe20003800000 */
[----:B--2---:R-:W-:Y:S01]  /*0710*/  ULEA UR7, UR7, UR9, 0x18 ;  /* 0x0000000907077291 */ /* 0x004fe2000f8ec0ff */
[----:B------:R-:W1:Y:S11]  /*0720*/  FENCE.VIEW.ASYNC.S ;  /* 0x00000000000073c6 */ /* 0x000e760000000000 */
[----:B-1----:R2:W1:Y:S01]  /*0730*/  SYNCS.EXCH.64 URZ, [UR7+0x30], UR10 ;  /* 0x0000300a07ff75b2 */ /* 0x0024620008000100 */
[----:B------:R2:W1:Y:S01]  /*0740*/  SYNCS.EXCH.64 URZ, [UR7+0x50], UR4 ;  /* 0x0000500407ff75b2 */ /* 0x0004620008000100 */
[----:B------:R2:W1:Y:S01]  /*0750*/  SYNCS.EXCH.64 URZ, [UR7+0x38], UR10 ;  /* 0x0000380a07ff75b2 */ /* 0x0004620008000100 */
[----:B------:R2:W1:Y:S01]  /*0760*/  SYNCS.EXCH.64 URZ, [UR7+0x58], UR4 ;  /* 0x0000580407ff75b2 */ /* 0x0004620008000100 */
[----:B------:R2:W1:Y:S01]  /*0770*/  SYNCS.EXCH.64 URZ, [UR7+0x40], UR10 ;  /* 0x0000400a07ff75b2 */ /* 0x0004620008000100 */
[----:B------:R2:W1:Y:S01]  /*0780*/  SYNCS.EXCH.64 URZ, [UR7+0x60], UR4 ;  /* 0x0000600407ff75b2 */ /* 0x0004620008000100 */
[----:B------:R2:W1:Y:S01]  /*0790*/  SYNCS.EXCH.64 URZ, [UR7+0x48], UR10 ;  /* 0x0000480a07ff75b2 */ /* 0x0004620008000100 */
[----:B------:R2:W1:Y:S02]  /*07a0*/  SYNCS.EXCH.64 URZ, [UR7+0x68], UR4 ;  /* 0x0000680407ff75b2 */ /* 0x0004640008000100 */
[----:B--2---:R-:W-:Y:S01]  /*07b0*/  NOP ;  /* 0x0000000000007918 */ /* 0x004fe20000000000 */
.L_x_10:
[----:B------:R-:W2:Y:S01]  /*07c0*/  SHFL.IDX PT, R2, R92, RZ, 0x1f ;  /* 0x00001fff5c027589 */ /* 0x000ea200000e0000 */
[----:B------:R-:W-:Y:S01]  /*07d0*/  NOP ;  /* 0x0000000000007918 */ /* 0x000fe20000000000 */
[----:B--2---:R-:W-:-:S13]  /*07e0*/  ISETP.NE.AND P0, PT, R2, 0x3, PT ;  /* 0x000000030200780c */ /* 0x004fda0003f05270 */
[----:B------:R-:W-:Y:S05]  /*07f0*/  @P0 BRA `(.L_x_11) ;  /* 0x0000000000300947 */ /* 0x000fea0003800000 */
[----:B-1----:R-:W1:Y:S01]  /*0800*/  S2UR UR5, SR_CgaCtaId ;  /* 0x00000000000579c3 */ /* 0x002e620000008800 */
        /* <DEDUP_REMOVED lines=8> */
[----:B-1----:R2:W1:Y:S01]  /*0890*/  SYNCS.EXCH.64 URZ, [UR5+0x70], UR10 ;  /* 0x0000700a05ff75b2 */ /* 0x0024620008000100 */
[----:B------:R2:W1:Y:S02]  /*08a0*/  SYNCS.EXCH.64 URZ, [UR5+0x78], UR10 ;  /* 0x0000780a05ff75b2 */ /* 0x0004640008000100 */
[----:B--2---:R-:W-:Y:S01]  /*08b0*/  NOP ;  /* 0x0000000000007918 */ /* 0x004fe20000000000 */
.L_x_11:
[----:B------:R-:W2:Y:S01]  /*08c0*/  SHFL.IDX PT, R2, R92, RZ, 0x1f ;  /* 0x00001fff5c027589 */ /* 0x000ea200000e0000 */
[----:B------:R-:W-:Y:S01]  /*08d0*/  NOP ;  /* 0x0000000000007918 */ /* 0x000fe20000000000 */
[----:B--2---:R-:W-:-:S13]  /*08e0*/  ISETP.NE.AND P0, PT, R2, 0x4, PT ;  /* 0x000000040200780c */ /* 0x004fda0003f05270 */
[----:B------:R-:W-:Y:S05]  /*08f0*/  @P0 BRA `(.L_x_12) ;  /* 0x00000000004c0947 */ /* 0x000fea0003800000 */
[----:B-1----:R-:W1:Y:S01]  /*0900*/  S2UR UR5, SR_CgaCtaId ;  /* 0x00000000000579c3 */ /* 0x002e620000008800 */
[----:B------:R-:W-:Y:S01]  /*0910*/  UMOV UR9, 0x100 ;  /* 0x0000010000097882 */ /* 0x000fe20000000000 */
[----:B------:R-:W-:Y:S01]  /*0920*/  UMOV UR7, 0x400 ;  /* 0x0000040000077882 */ /* 0x000fe20000000000 */
[----:B------:R-:W-:Y:S01]  /*0930*/  USEL UR9, UR9, 0xe0, UP2 ;  /* 0x000000e009097887 */ /* 0x000fe20009000000 */
[----:B------:R-:W-:Y:S01]  /*0940*/  UMOV UR4, 0x1 ;  /* 0x0000000100047882 */ /* 0x000fe20000000000 */
[----:B------:R-:W-:Y:S01]  /*0950*/  ELECT P0, URZ, PT ;  /* 0x0000000000ff782f */ /* 0x000fe20003800000 */
[----:B------:R-:W-:-:S04]  /*0960*/  UIADD3 UR10, UPT, UPT, -UR4, 0x100000, URZ ;  /* 0x00100000040a7890 */ /* 0x000fc8000fffe1ff */
[----:B------:R-:W-:Y:S02]  /*0970*/  USHF.L.U32 UR11, UR10, 0xb, URZ ;  /* 0x0000000b0a0b7899 */ /* 0x000fe400080006ff */
[----:B------:R-:W-:Y:S02]  /*0980*/  USHF.L.U32 UR10, UR10, 0x1, URZ ;  /* 0x000000010a0a7899 */ /* 0x000fe400080006ff */
[----:B------:R-:W-:-:S04]  /*0990*/  UIADD3 UR12, UPT, UPT, -UR9, 0x100000, URZ ;  /* 0x00100000090c7890 */ /* 0x000fc8000fffe1ff */
[----:B------:R-:W-:Y:S02]  /*09a0*/  USHF.L.U32 UR13, UR12, 0xb, URZ ;  /* 0x0000000b0c0d7899 */ /* 0x000fe400080006ff */
[----:B------:R-:W-:Y:S02]  /*09b0*/  USHF.L.U32 UR12, UR12, 0x1, URZ ;  /* 0x000000010c0c7899 */ /* 0x000fe400080006ff */
[----:B-1----:R-:W-:Y:S01]  /*09c0*/  ULEA UR5, UR5, UR7, 0x18 ;  /* 0x0000000705057291 */ /* 0x002fe2000f8ec0ff */
[----:B------:R-:W1:Y:S11]  /*09d0*/  FENCE.VIEW.ASYNC.S ;  /* 0x00000000000073c6 */ /* 0x000e760000000000 */
[----:B-1----:R2:W1:Y:S01]  /*09e0*/  SYNCS.EXCH.64 URZ, [UR5+0x80], UR10 ;  /* 0x0000800a05ff75b2 */ /* 0x0024620008000100 */
[----:B------:R2:W1:Y:S01]  /*09f0*/  SYNCS.EXCH.64 URZ, [UR5+0x90], UR12 ;  /* 0x0000900c05ff75b2 */ /* 0x0004620008000100 */
[----:B------:R2:W1:Y:S01]  /*0a00*/  SYNCS.EXCH.64 URZ, [UR5+0x88], UR10 ;  /* 0x0000880a05ff75b2 */ /* 0x0004620008000100 */
[----:B------:R2:W1:Y:S02]  /*0a10*/  SYNCS.EXCH.64 URZ, [UR5+0x98], UR12 ;  /* 0x0000980c05ff75b2 */ /* 0x0004640008000100 */
[----:B--2---:R-:W-:Y:S01]  /*0a20*/  NOP ;  /* 0x0000000000007918 */ /* 0x004fe20000000000 */
.L_x_12:
        /* <DEDUP_REMOVED lines=26> */
.L_x_13:
        /* <DEDUP_REMOVED lines=18> */
.L_x_14:
[----:B-1----:R-:W1:Y:S01]  /*0cf0*/  S2UR UR5, SR_CTAID.X ;  /* 0x00000000000579c3 */ /* 0x002e620000002500 */
[----:B------:R-:W-:-:S05]  /*0d00*/  CS2R.32 R87, SR_CgaSize ;  /* 0x0000000000577805 */ /* 0x000fca0000008a00 */
[----:B------:R-:W-:-:S05]  /*0d10*/  IMAD R87, R87, -0xa0, RZ ;  /* 0xffffff6057577824 */ /* 0x000fca00078e02ff */
[----:B------:R-:W-:-:S14]  /*0d20*/  R2UR UR9, R87 ;  /* 0x00000000570972ca */ /* 0x000fdc00000e0000 */
[----:B------:R-:W2:Y:S01]  /*0d30*/  LDCU UR9, c[0x0][UR9+0x2b0] ;  /* 0x00005600090977ac */ /* 0x000ea20008000800 */
[----:B------:R-:W-:Y:S01]  /*0d40*/  NOP ;  /* 0x0000000000007918 */ /* 0x000fe20000000000 */
[----:B------:R-:W-:-:S05]  /*0d50*/  CS2R.32 R87, SR_CgaSize ;  /* 0x0000000000577805 */ /* 0x000fca0000008a00 */
[----:B------:R-:W-:-:S05]  /*0d60*/  IMAD R87, R87, -0xa0, RZ ;  /* 0xffffff6057577824 */ /* 0x000fca00078e02ff */
[----:B------:R-:W-:-:S14]  /*0d70*/  R2UR UR7, R87 ;  /* 0x00000000570772ca */ /* 0x000fdc00000e0000 */
[----:B------:R-:W3:Y:S01]  /*0d80*/  LDCU UR7, c[0x0][UR7+0x2b4] ;  /* 0x00005680070777ac */ /* 0x000ee20008000800 */
[----:B------:R-:W4:Y:S08]  /*0d90*/  S2UR UR4, SR_CTAID.Y ;  /* 0x00000000000479c3 */ /* 0x000f300000002600 */
[----:B------:R-:W3:Y:S01]  /*0da0*/  LDC R10, c[0x0][0xb24] ;  /* 0x0002c900ff0a7b82 */ /* 0x000ee20000000800 */
[----:B-1----:R-:W-:-:S02]  /*0db0*/  I2FP.F32.U32 R87, UR5 ;  /* 0x0000000500577c45 */ /* 0x002fc40008201000 */
[----:B------:R-:W-:-:S05]  /*0dc0*/  CS2R.32 R3, SR_CgaSize ;  /* 0x0000000000037805 */ /* 0x000fca0000008a00 */
[----:B------:R-:W-:-:S06]  /*0dd0*/  IMAD R3, R3, -0xa0, RZ ;  /* 0xffffff6003037824 */ /* 0x000fcc00078e02ff */
[----:B------:R-:W1:Y:S01]  /*0de0*/  LDC R3, c[0x0][R3+0x2a0] ;  /* 0x0000a80003037b82 */ /* 0x000e620000000800 */
[----:B------:R-:W-:Y:S01]  /*0df0*/  MOV R15, UR5 ;  /* 0x00000005000f7c02 */ /* 0x000fe20008000f00 */
[----:B--2---:R-:W-:Y:S01]  /*0e00*/  FMUL R87, R87, UR9 ;  /* 0x0000000957577c20 */ /* 0x004fe20008400000 */
[----:B----4-:R-:W-:Y:S02]  /*0e10*/  I2FP.F32.U32 R86, UR4 ;  /* 0x0000000400567c45 */ /* 0x010fe40008201000 */
[----:B------:R-:W-:-:S05]  /*0e20*/  CS2R.32 R2, SR_CgaSize ;  /* 0x0000000000027805 */ /* 0x000fca0000008a00 */
[----:B------:R-:W-:-:S06]  /*0e30*/  IMAD R2, R2, -0xa0, RZ ;  /* 0xffffff6002027824 */ /* 0x000fcc00078e02ff */
[----:B------:R-:W2:Y:S01]  /*0e40*/  LDC R2, c[0x0][R2+0x2a4] ;  /* 0x0000a90002027b82 */ /* 0x000ea20000000800 */
[----:B------:R-:W-:Y:S01]  /*0e50*/  MOV R14, UR4 ;  /* 0x00000004000e7c02 */ /* 0x000fe20008000f00 */
[----:B------:R-:W4:Y:S01]  /*0e60*/  F2I.U32.TRUNC.NTZ R87, R87 ;  /* 0x0000005700577305 */ /* 0x000f22000020f000 */
[----:B---3--:R-:W-:-:S05]  /*0e70*/  FMUL R86, R86, UR7 ;  /* 0x0000000756567c20 */ /* 0x008fca0008400000 */
[----:B------:R-:W-:Y:S01]  /*0e80*/  BAR.SYNC.DEFER_BLOCKING 0x0 ;  /* 0x0000000000007b1d */ /* 0x000fe20000010000 */
[----:B------:R-:W-:-:S05]  /*0e90*/  ISETP.GE.AND P0, PT, R10, 0x1, PT ;  /* 0x000000010a00780c */ /* 0x000fca0003f06270 */
[----:B------:R-:W3:Y:S02]  /*0ea0*/  F2I.U32.TRUNC.NTZ R86, R86 ;  /* 0x0000005600567305 */ /* 0x000ee4000020f000 */
[----:B------:R-:W2:Y:S01]  /*0eb0*/  S2UR UR36, SR_CTAID.Z ;  /* 0x00000000002479c3 */ /* 0x000ea20000002700 */
[----:B----4-:R-:W-:-:S05]  /*0ec0*/  IADD3 R87, PT, PT, -R87, RZ, RZ ;  /* 0x000000ff57577210 */ /* 0x010fca0007ffe1ff */
[----:B-1----:R-:W-:Y:S01]  /*0ed0*/  IMAD R87, R3, R87, UR5 ;  /* 0x0000000503577e24 */ /* 0x002fe2000f8e0257 */
[----:B---3--:R-:W-:-:S05]  /*0ee0*/  IADD3 R86, PT, PT, -R86, RZ, RZ ;  /* 0x000000ff56567210 */ /* 0x008fca0007ffe1ff */
[----:B--2---:R-:W-:Y:S01]  /*0ef0*/  IMAD R86, R2, R86, UR4 ;  /* 0x0000000402567e24 */ /* 0x004fe2000f8e0256 */
[----:B------:R-:W-:Y:S06]  /*0f00*/  @!P0 BRA `(.L_x_15) ;  /* 0x0000000000b88947 */ /* 0x000fec0003800000 */
[----:B------:R-:W1:Y:S01]  /*0f10*/  LDC.64 R4, c[0x0][0xb18] ;  /* 0x0002c600ff047b82 */ /* 0x000e620000000a00 */
[----:B------:R-:W-:-:S07]  /*0f20*/  ISETP.NE.AND P0, PT, R10, 0x1, PT ;  /* 0x000000010a00780c */ /* 0x000fce0003f05270 */
[----:B------:R-:W2:Y:S08]  /*0f30*/  LDC R9, c[0x0][0xb0c] ;  /* 0x0002c300ff097b82 */ /* 0x000eb00000000800 */
[----:B------:R-:W3:Y:S08]  /*0f40*/  LDC R12, c[0x0][0x370] ;  /* 0x0000dc00ff0c7b82 */ /* 0x000ef00000000800 */
[----:B------:R-:W4:Y:S01]  /*0f50*/  LDC R11, c[0x0][0x374] ;  /* 0x0000dd00ff0b7b82 */ /* 0x000f220000000800 */
[----:B-1----:R-:W-:-:S07]  /*0f60*/  ISETP.NE.AND P1, PT, R4, 0x1, PT ;  /* 0x000000010400780c */ /* 0x002fce0003f25270 */
[----:B------:R-:W3:Y:S01]  /*0f70*/  LDC.64 R6, c[0x0][0xb10] ;  /* 0x0002c400ff067b82 */ /* 0x000ee20000000a00 */
[----:B--2---:R-:W-:-:S07]  /*0f80*/  ISETP.NE.AND P2, PT, R9, 0x1, PT ;  /* 0x000000010900780c */ /* 0x004fce0003f45270 */
[----:B------:R-:W1:Y:S08]  /*0f90*/  LDC R8, c[0x0][0xb20] ;  /* 0x0002c800ff087b82 */ /* 0x000e700000000800 */
[----:B------:R-:W2:Y:S01]  /*0fa0*/  LDC.64 R2, c[0x0][0xb28] ;  /* 0x0002ca00ff027b82 */ /* 0x000ea20000000a00 */
[----:B----4-:R-:W-:-:S04]  /*0fb0*/  IMAD.HI.U32 R13, R11, R5, RZ ;  /* 0x000000050b0d7227 */ /* 0x010fc800078e00ff */
[----:B------:R-:W-:-:S04]  /*0fc0*/  IMAD.HI.U32 R5, R14, R5, RZ ;  /* 0x000000050e057227 */ /* 0x000fc800078e00ff */
[----:B---3--:R-:W-:-:S05]  /*0fd0*/  IMAD.HI.U32 R16, R12, R6, RZ ;  /* 0x000000060c107227 */ /* 0x008fca00078e00ff */
[-C--:B------:R-:W-:Y:S01]  /*0fe0*/  @P2 SHF.R.U32.HI R12, RZ, R7.reuse, R16 ;  /* 0x00000007ff0c2219 */ /* 0x080fe20000011610 */
[----:B------:R-:W-:Y:S01]  /*0ff0*/  IMAD.HI.U32 R16, R15, R6, RZ ;  /* 0x000000060f107227 */ /* 0x000fe200078e00ff */
[-C--:B-1----:R-:W-:Y:S02]  /*1000*/  @P1 SHF.R.U32.HI R11, RZ, R8.reuse, R13 ;  /* 0x00000008ff0b1219 */ /* 0x082fe4000001160d */
[----:B------:R-:W-:Y:S02]  /*1010*/  SHF.R.U32.HI R5, RZ, R8, R5 ;  /* 0x00000008ff057219 */ /* 0x000fe40000011605 */
[----:B------:R-:W-:Y:S02]  /*1020*/  SHF.R.U32.HI R16, RZ, R7, R16 ;  /* 0x00000007ff107219 */ /* 0x000fe40000011610 */
[----:B------:R-:W-:Y:S01]  /*1030*/  SEL R5, R14, R5, !P1 ;  /* 0x000000050e057207 */ /* 0x000fe20004800000 */
[----:B--2---:R-:W-:Y:S01]  /*1040*/  IMAD.HI.U32 R13, R11, R2, RZ ;  /* 0x000000020b0d7227 */ /* 0x004fe200078e00ff */
[----:B------:R-:W-:-:S03]  /*1050*/  SEL R16, R15, R16, !P2 ;  /* 0x000000100f107207 */ /* 0x000fc60005000000 */
[----:B------:R-:W-:Y:S01]  /*1060*/  IMAD.HI.U32 R6, R12, R2, RZ ;  /* 0x000000020c067227 */ /* 0x000fe200078e00ff */
[----:B------:R-:W-:-:S04]  /*1070*/  @P0 SHF.R.U32.HI R11, RZ, R3, R13 ;  /* 0x00000003ff0b0219 */ /* 0x000fc8000001160d */
[----:B------:R-:W-:Y:S01]  /*1080*/  @P0 SHF.R.U32.HI R12, RZ, R3, R6 ;  /* 0x00000003ff0c0219 */ /* 0x000fe20000011606 */
[----:B------:R-:W-:-:S04]  /*1090*/  IMAD R11, R11, R10, RZ ;  /* 0x0000000a0b0b7224 */ /* 0x000fc800078e02ff */
[----:B------:R-:W-:Y:S01]  /*10a0*/  IMAD R6, R12, R10, RZ ;  /* 0x0000000a0c067224 */ /* 0x000fe200078e02ff */
[----:B------:R-:W-:-:S04]  /*10b0*/  ISETP.GE.AND P1, PT, R5, R11, PT ;  /* 0x0000000b0500720c */ /* 0x000fc80003f26270 */
[----:B------:R-:W-:Y:S01]  /*10c0*/  ISETP.GE.OR P1, PT, R16, R6, P1 ;  /* 0x000000061000720c */ /* 0x000fe20000f26670 */
[----:B------:R-:W-:-:S05]  /*10d0*/  IMAD.HI.U32 R6, R5, R2, RZ ;  /* 0x0000000205067227 */ /* 0x000fca00078e00ff */
[----:B------:R-:W-:-:S04]  /*10e0*/  SHF.R.U32.HI R6, RZ, R3, R6 ;  /* 0x00000003ff067219 */ /* 0x000fc80000011606 */
[----:B------:R-:W-:-:S03]  /*10f0*/  SEL R6, R5, R6, !P0 ;  /* 0x0000000605067207 */ /* 0x000fc60004000000 */
[----:B------:R-:W-:Y:S01]  /*1100*/  @!P1 IMAD.HI.U32 R7, R16, R2, RZ ;  /* 0x0000000210079227 */ /* 0x000fe200078e00ff */
[----:B------:R-:W-:-:S04]  /*1110*/  IADD3 R2, PT, PT, -R6, RZ, RZ ;  /* 0x000000ff06027210 */ /* 0x000fc80007ffe1ff */
[----:B------:R-:W-:Y:S01]  /*1120*/  @!P1 SHF.R.U32.HI R3, RZ, R3, R7 ;  /* 0x00000003ff039219 */ /* 0x000fe20000011607 */
[----:B------:R-:W-:Y:S01]  /*1130*/  IMAD R2, R10, R2, R5 ;  /* 0x000000020a027224 */ /* 0x000fe200078e0205 */
[----:B------:R-:W-:Y:S02]  /*1140*/  IADD3 R7, PT, PT, -R5, RZ, RZ ;  /* 0x000000ff05077210 */ /* 0x000fe40007ffe1ff */
[----:B------:R-:W-:-:S03]  /*1150*/  @!P1 SEL R3, R16, R3, !P0 ;  /* 0x0000000310039207 */ /* 0x000fc60004000000 */
[----:B------:R-:W-:Y:S02]  /*1160*/  IMAD R7, R4, R7, R14 ;  /* 0x0000000704077224 */ /* 0x000fe400078e020e */
[--C-:B------:R-:W-:Y:S02]  /*1170*/  @!P1 IMAD.IADD R6, R6, 0x1, -R3.reuse ;  /* 0x0000000106069824 */ /* 0x100fe400078e0a03 */
[----:B------:R-:W-:Y:S01]  /*1180*/  @!P1 IMAD R3, R2, R12, R3 ;  /* 0x0000000c02039224 */ /* 0x000fe200078e0203 */
[----:B------:R-:W-:Y:S01]  /*1190*/  IADD3 R2, PT, PT, -R16, RZ, RZ ;  /* 0x000000ff10027210 */ /* 0x000fe20007ffe1ff */
[----:B------:R-:W-:Y:S02]  /*11a0*/  @!P1 IMAD R5, R6, R10, R16 ;  /* 0x0000000a06059224 */ /* 0x000fe400078e0210 */
[----:B------:R-:W-:Y:S02]  /*11b0*/  @!P1 IMAD.MOV.U32 R16, RZ, RZ, R3 ;  /* 0x000000ffff109224 */ /* 0x000fe400078e0003 */
[----:B------:R-:W-:-:S02]  /*11c0*/  IMAD R2, R9, R2, R15 ;  /* 0x0000000209027224 */ /* 0x000fc400078e020f */
[----:B------:R-:W-:Y:S02]  /*11d0*/  IMAD R14, R5, R4, R7 ;  /* 0x00000004050e7224 */ /* 0x000fe400078e0207 */
[----:B------:R-:W-:Y:S02]  /*11e0*/  IMAD R15, R16, R9, R2 ;  /* 0x00000009100f7224 */ /* 0x000fe400078e0202 */
.L_x_15:
[----:B------:R-:W1:Y:S01]  /*11f0*/  LDCU UR4, c[0x0][0xb30] ;  /* 0x00016600ff0477ac */ /* 0x000e620008000800 */
[----:B------:R-:W2:Y:S08]  /*1200*/  S2UR UR37, SR_CgaCtaId ;  /* 0x00000000002579c3 */ /* 0x000eb00000008800 */
[----:B------:R-:W3:Y:S01]  /*1210*/  LDC R40, c[0x0][0xb24] ;  /* 0x0002c900ff287b82 */ /* 0x000ee20000000800 */
[----:B-1----:R-:W-:-:S09]  /*1220*/  UISETP.NE.AND UP1, UPT, UR4, 0x1, UPT ;  /* 0x000000010400788c */ /* 0x002fd2000bf25270 */
[----:B--2---:R-:W-:Y:S05]  /*1230*/  BRA.U UP1, `(.L_x_16) ;  /* 0x0000000101407547 */ /* 0x004fea000b800000 */
[----:B------:R-:W1:Y:S08]  /*1240*/  LDC.64 R4, c[0x0][0xb10] ;  /* 0x0002c400ff047b82 */ /* 0x000e700000000a00 */
[----:B------:R-:W2:Y:S08]  /*1250*/  LDC.64 R2, c[0x0][0xb18] ;  /* 0x0002c600ff027b82 */ /* 0x000eb00000000a00 */
[----:B------:R-:W4:Y:S08]  /*1260*/  LDC R6, c[0x0][0xb20] ;  /* 0x0002c800ff067b82 */ /* 0x000f300000000800 */
[----:B------:R-:W3:Y:S01]  /*1270*/  LDC R7, c[0x0][0xb0c] ;  /* 0x0002c300ff077b82 */ /* 0x000ee20000000800 */
[----:B-1----:R-:W-:-:S05]  /*1280*/  IMAD.HI.U32 R4, R15, R4, RZ ;  /* 0x000000040f047227 */ /* 0x002fca00078e00ff */
[----:B------:R-:W-:Y:S01]  /*1290*/  SHF.R.U32.HI R4, RZ, R5, R4 ;  /* 0x00000005ff047219 */ /* 0x000fe20000011604 */
[----:B--2---:R-:W-:Y:S01]  /*12a0*/  IMAD.HI.U32 R3, R14, R3, RZ ;  /* 0x000000030e037227 */ /* 0x004fe200078e00ff */
[----:B------:R-:W-:-:S04]  /*12b0*/  ISETP.NE.AND P0, PT, R2, 0x1, PT ;  /* 0x000000010200780c */ /* 0x000fc80003f05270 */
[----:B----4-:R-:W-:-:S04]  /*12c0*/  SHF.R.U32.HI R3, RZ, R6, R3 ;  /* 0x00000006ff037219 */ /* 0x010fc80000011603 */
[----:B------:R-:W-:Y:S02]  /*12d0*/  SEL R3, R14, R3, !P0 ;  /* 0x000000030e037207 */ /* 0x000fe40004000000 */
[----:B---3--:R-:W-:-:S04]  /*12e0*/  ISETP.NE.AND P1, PT, R7, 0x1, PT ;  /* 0x000000010700780c */ /* 0x008fc80003f25270 */
[----:B------:R-:W-:-:S05]  /*12f0*/  SEL R4, R15, R4, !P1 ;  /* 0x000000040f047207 */ /* 0x000fca0004800000 */
[----:B------:R-:W-:Y:S02]  /*1300*/  IMAD.IADD R5, R3, 0x1, -R4 ;  /* 0x0000000103057824 */ /* 0x000fe400078e0a04 */
[----:B------:R-:W-:Y:S02]  /*1310*/  IMAD.IADD R3, R4, 0x1, -R3 ;  /* 0x0000000104037824 */ /* 0x000fe400078e0a03 */
[----:B------:R-:W-:Y:S02]  /*1320*/  IMAD R15, R5, R7, R15 ;  /* 0x00000007050f7224 */ /* 0x000fe400078e020f */
[----:B------:R-:W-:-:S07]  /*1330*/  IMAD R14, R3, R2, R14 ;  /* 0x00000002030e7224 */ /* 0x000fce00078e020e */
.L_x_16:
[----:B------:R-:W-:Y:S01]  /*1340*/  BAR.SYNC.DEFER_BLOCKING 0x0 ;  /* 0x0000000000007b1d */ /* 0x000fe20000010000 */
[----:B------:R-:W-:Y:S01]  /*1350*/  UISETP.NE.AND UP1, UPT, UR8, 0x2, UPT ;  /* 0x000000020800788c */ /* 0x000fe2000bf25270 */
[----:B------:R-:W-:Y:S02]  /*1360*/  ISETP.NE.OR P5, PT, R0, 0x2, !P5 ;  /* 0x000000020000780c */ /* 0x000fe40006fa5670 */
[----:B------:R-:W-:-:S06]  /*1370*/  LOP3.LUT R2, R101, 0x1f, RZ, 0xc0, !PT ;  /* 0x0000001f65027812 */ /* 0x000fcc00078ec0ff */
[----:B------:R-:W-:Y:S05]  /*1380*/  BRA.U UP1, `(.L_x_17) ;  /* 0x0000001101887547 */ /* 0x000fea000b800000 */
[----:B------:R-:W1:Y:S01]  /*1390*/  LDCU UR13, c[0x0][0x38c] ;  /* 0x00007180ff0d77ac */ /* 0x000e620008000800 */
[----:B------:R-:W2:Y:S01]  /*13a0*/  LDC R8, c[0x0][0x370] ;  /* 0x0000dc00ff087b82 */ /* 0x000ea20000000800 */
[----:B------:R-:W-:Y:S01]  /*13b0*/  PLOP3.LUT P1, PT, PT, PT, UP2, 0x80, 0x8 ;  /* 0x000000000008781c */ /* 0x000fe20003f2f028 */
[----:B------:R-:W-:Y:S01]  /*13c0*/  IMAD.MOV.U32 R17, RZ, RZ, 0x1 ;  /* 0x00000001ff117424 */ /* 0x000fe200078e00ff */
[----:B------:R-:W-:Y:S01]  /*13d0*/  ISETP.EQ.OR P4, PT, R2, RZ, P5 ;  /* 0x000000ff0200720c */ /* 0x000fe20002f82670 */
[----:B------:R-:W-:Y:S01]  /*13e0*/  IMAD.MOV.U32 R16, RZ, RZ, RZ ;  /* 0x000000ffff107224 */ /* 0x000fe200078e00ff */
[----:B------:R-:W-:Y:S02]  /*13f0*/  PLOP3.LUT P1, PT, P1, PT, PT, 0x8, 0x80 ;  /* 0x000000000080781c */ /* 0x000fe40000f2e170 */
[----:B------:R-:W-:Y:S01]  /*1400*/  CS2R R12, SRZ ;  /* 0x00000000000c7805 */ /* 0x000fe2000001ff00 */
[----:B------:R-:W-:Y:S01]  /*1410*/  IMAD.MOV.U32 R11, RZ, RZ, 0x1 ;  /* 0x00000001ff0b7424 */ /* 0x000fe200078e00ff */
[----:B------:R-:W4:Y:S01]  /*1420*/  LDC R0, c[0x0][0x374] ;  /* 0x0000dd00ff007b82 */ /* 0x000f220000000800 */
[----:B------:R-:W2:Y:S01]  /*1430*/  LDCU.64 UR22, c[0x0][0x348] ;  /* 0x00006900ff1677ac */ /* 0x000ea20008000a00 */
[----:B------:R-:W-:Y:S01]  /*1440*/  UMOV UR6, URZ ;  /* 0x000000ff00067c82 */ /* 0x000fe20008000000 */
[----:B-1----:R-:W-:-:S04]  /*1450*/  UIADD3 UR5, UPT, UPT, UR13, 0x7f, URZ ;  /* 0x0000007f0d057890 */ /* 0x002fc8000fffe0ff */
[----:B------:R-:W-:-:S04]  /*1460*/  USHF.R.S32.HI UR4, URZ, 0x1f, UR5 ;  /* 0x0000001fff047899 */ /* 0x000fc80008011405 */
[----:B------:R-:W-:-:S04]  /*1470*/  ULEA.HI UR4, UR4, UR5, URZ, 0x7 ;  /* 0x0000000504047291 */ /* 0x000fc8000f8f38ff */
[----:B------:R-:W-:Y:S02]  /*1480*/  USHF.R.S32.HI UR15, URZ, 0x7, UR4 ;  /* 0x00000007ff0f7899 */ /* 0x000fe40008011404 */
[----:B------:R-:W-:Y:S02]  /*1490*/  UIADD3 UR4, UPT, UPT, UR13, -0x1, URZ ;  /* 0xffffffff0d047890 */ /* 0x000fe4000fffe0ff */
[----:B------:R-:W-:Y:S02]  /*14a0*/  UISETP.LT.U32.AND UP0, UPT, UR15, 0x3, UPT ;  /* 0x000000030f00788c */ /* 0x000fe4000bf01070 */
[----:B------:R-:W-:Y:S02]  /*14b0*/  UISETP.GE.U32.AND UP1, UPT, UR4, -0xff, UPT ;  /* 0xffffff010400788c */ /* 0x000fe4000bf26070 */
[----:B------:R-:W-:Y:S02]  /*14c0*/  USEL UR14, UR15, 0x3, UP0 ;  /* 0x000000030f0e7887 */ /* 0x000fe40008000000 */
[----:B------:R-:W-:-:S02]  /*14d0*/  UIADD3 UR13, UPT, UPT, UR13, 0xfe, URZ ;  /* 0x000000fe0d0d7890 */ /* 0x000fc4000fffe0ff */
[----:B------:R-:W-:Y:S02]  /*14e0*/  UIADD3 UR5, UPT, UPT, UR14, -0x1, URZ ;  /* 0xffffffff0e057890 */ /* 0x000fe4000fffe0ff */
[----:B------:R-:W-:-:S03]  /*14f0*/  UIADD3 UR7, UPT, UPT, UR15, -UR14, URZ ;  /* 0x8000000e0f077290 */ /* 0x000fc6000fffe0ff */
[----:B------:R-:W-:-:S04]  /*1500*/  @UP1 UIADD3 UR5, UPT, UPT, UR14, URZ, URZ ;  /* 0x000000ff0e051290 */ /* 0x000fc8000fffe0ff */
[----:B--2---:R-:W-:-:S12]  /*1510*/  UIADD3 UR5, UPT, UPT, UR5, 0x1, URZ ;  /* 0x0000000105057890 */ /* 0x004fd8000fffe0ff */
.L_x_35:
[----:B------:R-:W-:Y:S01]  /*1520*/  UISETP.NE.AND UP0, UPT, UR37, URZ, UPT ;  /* 0x000000ff2500728c */ /* 0x000fe2000bf05270 */
[----:B------:R-:W1:Y:S08]  /*1530*/  S2UR UR37, SR_CgaCtaId ;  /* 0x00000000002579c3 */ /* 0x000e700000008800 */
[----:B------:R-:W-:Y:S05]  /*1540*/  BRA.U UP0, `(.L_x_18) ;  /* 0x0000000100347547 */ /* 0x000fea000b800000 */
[----:B------:R-:W2:Y:S01]  /*1550*/  S2R R2, SR_CgaCtaId ;  /* 0x0000000000027919 */ /* 0x000ea20000008800 */
[----:B------:R-:W-:-:S04]  /*1560*/  MOV R3, 0x400 ;  /* 0x0000040000037802 */ /* 0x000fc80000000f00 */
[----:B--2---:R-:W-:Y:S02]  /*1570*/  LEA R2, R2, R3, 0x18 ;  /* 0x0000000302027211 */ /* 0x004fe400078ec0ff */
[----:B------:R-:W-:-:S03]  /*1580*/  SHF.L.U32 R3, R11, 0x1f, RZ ;  /* 0x0000001f0b037819 */ /* 0x000fc600000006ff */
[----:B------:R-:W-:-:S04]  /*1590*/  IMAD R2, R12, 0x8, R2 ;  /* 0x000000080c027824 */ /* 0x000fc800078e0202 */
[----:B------:R-:W2:Y:S02]  /*15a0*/  SYNCS.PHASECHK.TRANS64.TRYWAIT P0, [R2+URZ+0xf0], R3 ;  /* 0x0000f003020075a7 */ /* 0x000ea400080011ff */
[----:B--2---:R-:W-:Y:S05]  /*15b0*/  @!P0 BRA `(.L_x_19) ;  /* 0x0000007800508947 */ /* 0x004fea0003800000 */
.L_x_130:
[----:B------:R-:W-:Y:S01]  /*15c0*/  VIADD R12, R12, 0x1 ;  /* 0x000000010c0c7836 */ /* 0x000fe20000000000 */
[----:B------:R2:W-:Y:S04]  /*15d0*/  SYNCS.ARRIVE.TRANS64.A1T0 RZ, [R2+URZ+0xe0], RZ ;  /* 0x0000e0ff02ff79a7 */ /* 0x0005e800081000ff */
[----:B------:R-:W-:-:S04]  /*15e0*/  ISETP.NE.AND P0, PT, R12, 0x2, PT ;  /* 0x000000020c00780c */ /* 0x000fc80003f05270 */
[----:B------:R-:W-:Y:S02]  /*15f0*/  SEL R12, R12, RZ, P0 ;  /* 0x000000ff0c0c7207 */ /* 0x000fe40000000000 */
[----:B--2---:R-:W-:-:S04]  /*1600*/  SEL R2, RZ, 0x1, P0 ;  /* 0x00000001ff027807 */ /* 0x004fc80000000000 */
[----:B------:R-:W-:-:S07]  /*1610*/  LOP3.LUT R11, R11, R2, RZ, 0x3c, !PT ;  /* 0x000000020b0b7212 */ /* 0x000fce00078e3cff */
.L_x_18:
[----:B------:R-:W-:Y:S01]  /*1620*/  UMOV UR4, 0x400 ;  /* 0x0000040000047882 */ /* 0x000fe20000000000 */
[----:B------:R-:W-:Y:S01]  /*1630*/  SHF.L.U32 R2, R17, 0x1f, RZ ;  /* 0x0000001f11027819 */ /* 0x000fe200000006ff */
[----:B-1----:R-:W-:Y:S01]  /*1640*/  ULEA UR4, UR37, UR4, 0x18 ;  /* 0x0000000425047291 */ /* 0x002fe2000f8ec0ff */
[----:B------:R-:W-:Y:S01]  /*1650*/  R2UR UR34, R15 ;  /* 0x000000000f2272ca */ /* 0x000fe200000e0000 */
[----:B------:R-:W-:Y:S01]  /*1660*/  UISETP.GE.U32.AND UP0, UPT, UR13, 0xff, UPT ;  /* 0x000000ff0d00788c */ /* 0x000fe2000bf06070 */
[----:B------:R-:W-:Y:S01]  /*1670*/  R2UR UR18, R14 ;  /* 0x000000000e1272ca */ /* 0x000fe200000e0000 */
[----:B------:R-:W-:Y:S01]  /*1680*/  ULEA UR8, UR6, UR4, 0x3 ;  /* 0x0000000406087291 */ /* 0x000fe2000f8e18ff */
[----:B------:R-:W-:-:S08]  /*1690*/  UMOV UR21, URZ ;  /* 0x000000ff00157c82 */ /* 0x000fd00008000000 */
[----:B------:R1:W2:Y:S01]  /*16a0*/  SYNCS.PHASECHK.TRANS64.TRYWAIT P0, [UR8+0x18], R2 ;  /* 0x00001802ff0075a7 */ /* 0x0002a20008001108 */
[----:B------:R-:W-:Y:S02]  /*16b0*/  USHF.L.U32 UR34, UR34, 0x7, URZ ;  /* 0x0000000722227899 */ /* 0x000fe400080006ff */
[----:B------:R-:W-:Y:S01]  /*16c0*/  USHF.L.U32 UR18, UR18, 0x7, URZ ;  /* 0x0000000712127899 */ /* 0x000fe200080006ff */
[----:B------:R-:W-:Y:S11]  /*16d0*/  BRA.U !UP0, `(.L_x_20) ;  /* 0x0000000108d47547 */ /* 0x000ff6000b800000 */
[----:B------:R-:W-:Y:S02]  /*16e0*/  UIADD3 UR26, UPT, UPT, UR34, 0x40, URZ ;  /* 0x00000040221a7890 */ /* 0x000fe4000fffe0ff */
[----:B------:R-:W-:Y:S01]  /*16f0*/  UIADD3 UR10, UPT, UPT, UR18, 0x40, URZ ;  /* 0x00000040120a7890 */ /* 0x000fe2000fffe0ff */
[----:B------:R-:W-:Y:S01]  /*1700*/  UMOV UR29, URZ ;  /* 0x000000ff001d7c82 */ /* 0x000fe20008000000 */
[----:B------:R-:W-:-:S10]  /*1710*/  UMOV UR42, UR6 ;  /* 0x00000006002a7c82 */ /* 0x000fd40008000000 */
.L_x_25:
[----:B-1----:R-:W-:Y:S01]  /*1720*/  ULEA UR33, UR42, UR4, 0x3 ;  /* 0x000000042a217291 */ /* 0x002fe2000f8e18ff */
[----:B--2---:R-:W-:Y:S01]  /*1730*/  @!P5 MOV R3, 0x10000 ;  /* 0x000100000003d802 */ /* 0x004fe20000000f00 */
[----:B--2---:R-:W-:Y:S10]  /*1740*/  @P0 BRA `(.L_x_21) ;  /* 0x00000000000c0947 */ /* 0x004ff40003800000 */
[----:B------:R-:W-:-:S04]  /*1750*/  SHF.L.U32 R4, R17, 0x1f, RZ ;  /* 0x0000001f11047819 */ /* 0x000fc800000006ff */
[----:B------:R-:W2:Y:S02]  /*1760*/  SYNCS.PHASECHK.TRANS64.TRYWAIT P0, [UR33+0x18], R4 ;  /* 0x00001804ff0075a7 */ /* 0x000ea40008001121 */
[----:B--2---:R-:W-:Y:S05]  /*1770*/  @!P0 BRA `(.L_x_22) ;  /* 0x0000007400f48947 */ /* 0x004fea0003800000 */
.L_x_21:
[----:B------:R2:W-:Y:S01]  /*1780*/  @!P5 SYNCS.ARRIVE.TRANS64 RZ, [UR33], R3 ;  /* 0x00000003ffffd9a7 */ /* 0x0005e20008000021 */
[----:B------:R-:W-:Y:S04]  /*1790*/  BSSY.RECONVERGENT B0, `(.L_x_23) ;  /* 0x0000003000007945 */ /* 0x000fe80003800200 */
[----:B------:R-:W-:Y:S05]  /*17a0*/  @P4 BRA `(.L_x_24) ;  /* 0x0000000000044947 */ /* 0x000fea0003800000 */
[----:B------:R-:W-:Y:S05]  /*17b0*/  BPT.TRAP 0x1 ;  /* 0x000000040000795c */ /* 0x000fea0000300000 */
.L_x_24:
[----:B------:R-:W-:Y:S05]  /*17c0*/  BSYNC.RECONVERGENT B0 ;  /* 0x0000000000007941 */ /* 0x000fea0003800200 */
.L_x_23:
[----:B------:R-:W-:Y:S02]  /*17d0*/  UIADD3 UR6, UPT, UPT, UR42, 0x1, URZ ;  /* 0x000000012a067890 */ /* 0x000fe4000fffe0ff */
[----:B------:R-:W-:Y:S02]  /*17e0*/  UIADD3 UR40, UP1, UPT, UR22, 0x80, URZ ;  /* 0x0000008016287890 */ /* 0x000fe4000ff3e0ff */
[----:B------:R-:W-:Y:S02]  /*17f0*/  UISETP.NE.AND UP0, UPT, UR6, 0x3, UPT ;  /* 0x000000030600788c */ /* 0x000fe4000bf05270 */
[----:B------:R-:W-:Y:S02]  /*1800*/  USHF.L.U32 UR35, UR29, 0x7, URZ ;  /* 0x000000071d237899 */ /* 0x000fe400080006ff */
[----:B------:R-:W-:Y:S02]  /*1810*/  USEL UR9, URZ, 0x1, UP0 ;  /* 0x00000001ff097887 */ /* 0x000fe40008000000 */
[----:B------:R-:W-:-:S02]  /*1820*/  USEL UR6, UR6, URZ, UP0 ;  /* 0x000000ff06067287 */ /* 0x000fc40008000000 */
[----:B------:R-:W-:Y:S02]  /*1830*/  UIADD3 UR38, UP0, UPT, UR22, 0x180, URZ ;  /* 0x0000018016267890 */ /* 0x000fe4000ff1e0ff */
[----:B------:R-:W-:Y:S01]  /*1840*/  ULEA UR8, UR6, UR4, 0x3 ;  /* 0x0000000406087291 */ /* 0x000fe2000f8e18ff */
[----:B------:R-:W-:Y:S01]  /*1850*/  LOP3.LUT R17, R17, UR9, RZ, 0x3c, !PT ;  /* 0x0000000911117c12 */ /* 0x000fe2000f8e3cff */
[----:B------:R-:W-:Y:S02]  /*1860*/  UIADD3.X UR41, UPT, UPT, URZ, UR23, URZ, UP1, !UPT ;  /* 0x00000017ff297290 */ /* 0x000fe40008ffe4ff */
[----:B------:R-:W-:Y:S01]  /*1870*/  UIADD3.X UR39, UPT, UPT, URZ, UR23, URZ, UP0, !UPT ;  /* 0x00000017ff277290 */ /* 0x000fe200087fe4ff */
[----:B-1----:R-:W-:Y:S01]  /*1880*/  SHF.L.U32 R2, R17, 0x1f, RZ ;  /* 0x0000001f11027819 */ /* 0x002fe200000006ff */
[----:B------:R-:W-:Y:S01]  /*1890*/  UMOV UR30, 0x0 ;  /* 0x00000000001e7882 */ /* 0x000fe20000000000 */
[----:B------:R-:W-:Y:S01]  /*18a0*/  UMOV UR31, 0x10000000 ;  /* 0x10000000001f7882 */ /* 0x000fe20000000000 */
[----:B------:R-:W-:Y:S01]  /*18b0*/  UMOV UR25, UR33 ;  /* 0x0000002100197c82 */ /* 0x000fe20008000000 */
[----:B------:R1:W1:Y:S01]  /*18c0*/  SYNCS.PHASECHK.TRANS64.TRYWAIT P0, [UR8+0x18], R2 ;  /* 0x00001802ff0075a7 */ /* 0x0002620008001108 */
[----:B------:R-:W-:Y:S01]  /*18d0*/  ULEA UR8, UR42, UR4, 0xf ;  /* 0x000000042a087291 */ /* 0x000fe2000f8e78ff */
[----:B------:R-:W-:Y:S01]  /*18e0*/  UMOV UR28, UR36 ;  /* 0x00000024001c7c82 */ /* 0x000fe20008000000 */
[----:B------:R-:W-:-:S02]  /*18f0*/  UMOV UR27, UR35 ;  /* 0x00000023001b7c82 */ /* 0x000fc40008000000 */
[----:B------:R-:W-:Y:S02]  /*1900*/  UIADD3 UR32, UPT, UPT, UR8, 0x8400, URZ ;  /* 0x0000840008207890 */ /* 0x000fe4000fffe0ff */
[----:B------:R-:W-:Y:S02]  /*1910*/  UIADD3 UR24, UPT, UPT, UR8, 0xc400, URZ ;  /* 0x0000c40008187890 */ /* 0x000fe4000fffe0ff */
[----:B------:R-:W-:Y:S02]  /*1920*/  UIADD3 UR16, UPT, UPT, UR8, 0x20400, URZ ;  /* 0x0002040008107890 */ /* 0x000fe4000fffe0ff */
[----:B------:R-:W-:Y:S01]  /*1930*/  UIADD3 UR8, UPT, UPT, UR8, 0x24400, URZ ;  /* 0x0002440008087890 */ /* 0x000fe2000fffe0ff */
[----:B------:R-:W-:Y:S01]  /*1940*/  UMOV UR17, UR33 ;  /* 0x0000002100117c82 */ /* 0x000fe20008000000 */
[----:B------:R-:W-:Y:S01]  /*1950*/  UMOV UR20, UR36 ;  /* 0x0000002400147c82 */ /* 0x000fe20008000000 */
[----:B------:R-:W-:Y:S01]  /*1960*/  UMOV UR19, UR35 ;  /* 0x0000002300137c82 */ /* 0x000fe20008000000 */
[----:B------:R1:W-:Y:S01]  /*1970*/  UTMALDG.3D [UR32], [UR40], desc[UR30] ;  /* 0x00001e20280075b4 */ /* 0x0003e20008011000 */
[----:B------:R-:W-:Y:S01]  /*1980*/  UMOV UR12, UR36 ;  /* 0x00000024000c7c82 */ /* 0x000fe20008000000 */
[----:B------:R-:W-:Y:S01]  /*1990*/  UMOV UR9, UR33 ;  /* 0x0000002100097c82 */ /* 0x000fe20008000000 */
[----:B------:R-:W-:Y:S01]  /*19a0*/  UMOV UR11, UR35 ;  /* 0x00000023000b7c82 */ /* 0x000fe20008000000 */
[----:B------:R-:W-:Y:S01]  /*19b0*/  UIADD3 UR29, UPT, UPT, UR29, 0x1, URZ ;  /* 0x000000011d1d7890 */ /* 0x000fe2000fffe0ff */
[----:B------:R-:W-:Y:S01]  /*19c0*/  UMOV UR21, UR5 ;  /* 0x0000000500157c82 */ /* 0x000fe20008000000 */
[----:B------:R-:W-:Y:S01]  /*19d0*/  UMOV UR42, UR6 ;  /* 0x00000006002a7c82 */ /* 0x000fe20008000000 */
[----:B------:R1:W-:Y:S01]  /*19e0*/  UTMALDG.3D [UR24], [UR40], desc[UR30] ;  /* 0x00001e18280075b4 */ /* 0x0003e20008011000 */
[----:B------:R-:W-:Y:S01]  /*19f0*/  UISETP.NE.AND UP0, UPT, UR29, UR5, UPT ;  /* 0x000000051d00728c */ /* 0x000fe2000bf05270 */
[----:B------:R1:W-:Y:S01]  /*1a00*/  UTMALDG.3D [UR16], [UR38], desc[UR30] ;  /* 0x00001e10260075b4 */ /* 0x0003e20008011000 */
[----:B------:R1:W-:Y:S07]  /*1a10*/  UTMALDG.3D [UR8], [UR38], desc[UR30] ;  /* 0x00001e08260075b4 */ /* 0x0003ee0008011000 */
[----:B------:R-:W-:Y:S05]  /*1a20*/  BRA.U UP0, `(.L_x_25) ;  /* 0xfffffffd003c7547 */ /* 0x000fea000b83ffff */
.L_x_20:
[----:B-1----:R-:W-:Y:S01]  /*1a30*/  ULEA UR8, UR6, UR4, 0x3 ;  /* 0x0000000406087291 */ /* 0x002fe2000f8e18ff */
[----:B------:R-:W-:Y:S01]  /*1a40*/  SHF.L.U32 R2, R17, 0x1f, RZ ;  /* 0x0000001f11027819 */ /* 0x000fe200000006ff */
[----:B------:R-:W-:Y:S01]  /*1a50*/  @!P1 SYNCS.ARRIVE.TRANS64.A1T0 RZ, [UR4+0x78], RZ ;  /* 0x000078ffffff99a7 */ /* 0x000fe20008100004 */
[----:B------:R-:W-:-:S06]  /*1a60*/  UISETP.GT.AND UP0, UPT, UR15, UR14, UPT ;  /* 0x0000000e0f00728c */ /* 0x000fcc000bf04270 */
[----:B--2---:R1:W2:Y:S03]  /*1a70*/  SYNCS.PHASECHK.TRANS64.TRYWAIT P0, [UR8+0x18], R2 ;  /* 0x00001802ff0075a7 */ /* 0x0042a60008001108 */
[----:B------:R-:W-:Y:S05]  /*1a80*/  BRA.U !UP0, `(.L_x_26) ;  /* 0x0000000108d07547 */ /* 0x000fea000b800000 */
[----:B------:R-:W-:Y:S02]  /*1a90*/  UIADD3 UR29, UPT, UPT, UR7, UR21, URZ ;  /* 0x00000015071d7290 */ /* 0x000fe4000fffe0ff */
[----:B------:R-:W-:Y:S02]  /*1aa0*/  UIADD3 UR26, UPT, UPT, UR34, 0x40, URZ ;  /* 0x00000040221a7890 */ /* 0x000fe4000fffe0ff */
[----:B------:R-:W-:Y:S01]  /*1ab0*/  UIADD3 UR10, UPT, UPT, UR18, 0x40, URZ ;  /* 0x00000040120a7890 */ /* 0x000fe2000fffe0ff */
[----:B------:R-:W-:-:S11]  /*1ac0*/  UMOV UR42, UR6 ;  /* 0x00000006002a7c82 */ /* 0x000fd60008000000 */
.L_x_31:
[----:B-1----:R-:W-:Y:S01]  /*1ad0*/  ULEA UR33, UR42, UR4, 0x3 ;  /* 0x000000042a217291 */ /* 0x002fe2000f8e18ff */
[----:B--2---:R-:W-:Y:S01]  /*1ae0*/  @!P5 MOV R3, 0x10000 ;  /* 0x000100000003d802 */ /* 0x004fe20000000f00 */
[----:B--2---:R-:W-:Y:S10]  /*1af0*/  @P0 BRA `(.L_x_27) ;  /* 0x00000000000c0947 */ /* 0x004ff40003800000 */
[----:B------:R-:W-:-:S04]  /*1b00*/  SHF.L.U32 R4, R17, 0x1f, RZ ;  /* 0x0000001f11047819 */ /* 0x000fc800000006ff */
[----:B------:R-:W2:Y:S02]  /*1b10*/  SYNCS.PHASECHK.TRANS64.TRYWAIT P0, [UR33+0x18], R4 ;  /* 0x00001804ff0075a7 */ /* 0x000ea40008001121 */
[----:B--2---:R-:W-:Y:S05]  /*1b20*/  @!P0 BRA `(.L_x_28) ;  /* 0x0000007400208947 */ /* 0x004fea0003800000 */
.L_x_27:
[----:B------:R2:W-:Y:S01]  /*1b30*/  @!P5 SYNCS.ARRIVE.TRANS64 RZ, [UR33], R3 ;  /* 0x00000003ffffd9a7 */ /* 0x0005e20008000021 */
[----:B------:R-:W-:Y:S04]  /*1b40*/  BSSY.RECONVERGENT B0, `(.L_x_29) ;  /* 0x0000003000007945 */ /* 0x000fe80003800200 */
[----:B------:R-:W-:Y:S05]  /*1b50*/  @P4 BRA `(.L_x_30) ;  /* 0x0000000000044947 */ /* 0x000fea0003800000 */
[----:B------:R-:W-:Y:S05]  /*1b60*/  BPT.TRAP 0x1 ;  /* 0x000000040000795c */ /* 0x000fea0000300000 */
.L_x_30:
[----:B------:R-:W-:Y:S05]  /*1b70*/  BSYNC.RECONVERGENT B0 ;  /* 0x0000000000007941 */ /* 0x000fea0003800200 */
.L_x_29:
        /* <DEDUP_REMOVED lines=32> */
[----:B------:R1:W-:Y:S02]  /*1d80*/  UTMALDG.3D [UR24], [UR40], desc[UR30] ;  /* 0x00001e18280075b4 */ /* 0x0003e40008011000 */
[----:B------:R-:W-:Y:S01]  /*1d90*/  UISETP.NE.AND UP0, UPT, UR21, UR29, UPT ;  /* 0x0000001d1500728c */ /* 0x000fe2000bf05270 */
[----:B------:R1:W-:Y:S01]  /*1da0*/  UTMALDG.3D [UR16], [UR38], desc[UR30] ;  /* 0x00001e10260075b4 */ /* 0x0003e20008011000 */
[----:B------:R1:W-:Y:S07]  /*1db0*/  UTMALDG.3D [UR8], [UR38], desc[UR30] ;  /* 0x00001e08260075b4 */ /* 0x0003ee0008011000 */
[----:B------:R-:W-:Y:S05]  /*1dc0*/  BRA.U UP0, `(.L_x_31) ;  /* 0xfffffffd00407547 */ /* 0x000fea000b83ffff */
.L_x_26:
[C---:B-1----:R-:W-:Y:S01]  /*1dd0*/  LEA R2, R16.reuse, UR4, 0x3 ;  /* 0x0000000410027c11 */ /* 0x042fe2000f8e18ff */
[----:B------:R-:W-:Y:S01]  /*1de0*/  NOP ;  /* 0x0000000000007918 */ /* 0x000fe20000000000 */
[----:B--2---:R-:W-:Y:S02]  /*1df0*/  SHF.L.U32 R3, R13, 0x1f, RZ ;  /* 0x0000001f0d037819 */ /* 0x004fe400000006ff */
[----:B------:R-:W-:Y:S02]  /*1e00*/  LEA R4, R16, UR4, 0x4 ;  /* 0x0000000410047c11 */ /* 0x000fe4000f8e20ff */
[----:B------:R-:W1:Y:S02]  /*1e10*/  SYNCS.PHASECHK.TRANS64.TRYWAIT P0, [R2+URZ+0x80], R3 ;  /* 0x00008003020075a7 */ /* 0x000e6400080011ff */
[----:B-1----:R-:W-:Y:S05]  /*1e20*/  @!P0 BRA `(.L_x_32) ;  /* 0x0000007000788947 */ /* 0x002fea0003800000 */
.L_x_133:
[----:B------:R-:W2:Y:S01]  /*1e30*/  LDS.128 R4, [R4+0x110] ;  /* 0x0001100004047984 */ /* 0x000ea20000000c00 */
[----:B---3--:R-:W-:Y:S01]  /*1e40*/  ISETP.GE.AND P0, PT, R40, 0x1, PT ;  /* 0x000000012800780c */ /* 0x008fe20003f06270 */
[----:B-1----:R-:W-:Y:S01]  /*1e50*/  VIADD R2, R2, 0x90 ;  /* 0x0000009002027836 */ /* 0x002fe20000000000 */
[----:B------:R-:W-:Y:S01]  /*1e60*/  @!PT LDS RZ, [RZ] ;  /* 0x00000000fffff984 */ /* 0x000fe20000000800 */
[----:B------:R-:W-:Y:S01]  /*1e70*/  @!PT LDS RZ, [RZ] ;  /* 0x00000000fffff984 */ /* 0x000fe20000000800 */
[----:B------:R-:W-:Y:S01]  /*1e80*/  @!PT LDS RZ, [RZ] ;  /* 0x00000000fffff984 */ /* 0x000fe20000000800 */
[----:B------:R-:W-:Y:S01]  /*1e90*/  @!PT LDS RZ, [RZ] ;  /* 0x00000000fffff984 */ /* 0x000fe20000000800 */
[----:B------:R1:W-:Y:S06]  /*1ea0*/  MEMBAR.ALL.CTA ;  /* 0x0000000000007992 */ /* 0x0003ec0000008000 */
[----:B-1----:R-:W1:Y:S01]  /*1eb0*/  FENCE.VIEW.ASYNC.S ;  /* 0x00000000000073c6 */ /* 0x002e620000000000 */
[----:B------:R-:W-:-:S04]  /*1ec0*/  PRMT R2, RZ, 0x654, R2 ;  /* 0x00000654ff027816 */ /* 0x000fc80000000002 */
[----:B-1----:R1:W-:Y:S01]  /*1ed0*/  SYNCS.ARRIVE.TRANS64.RED.A1T0 RZ, [R2+URZ], RZ ;  /* 0x000000ff02ff79a7 */ /* 0x0023e200081004ff */
[----:B--2---:R-:W-:-:S13]  /*1ee0*/  LOP3.LUT P2, RZ, R6, 0x1, RZ, 0xc0, !PT ;  /* 0x0000000106ff7812 */ /* 0x004fda000784c0ff */
[----:B------:R-:W-:Y:S01]  /*1ef0*/  @P2 SHF.R.U32.HI R3, RZ, 0x10, R5 ;  /* 0x00000010ff032819 */ /* 0x000fe20000011605 */
[----:B------:R-:W-:Y:S01]  /*1f00*/  VOTEU.ANY UP0, P2 ;  /* 0x0000000000ff7886 */ /* 0x000fe20001000100 */
[----:B------:R-:W-:Y:S02]  /*1f10*/  @P2 MOV R10, R4 ;  /* 0x00000004000a2202 */ /* 0x000fe40000000f00 */
[----:B------:R-:W-:Y:S02]  /*1f20*/  @P2 R2UR.BROADCAST UR8, R3 ;  /* 0x00000000030822ca */ /* 0x000fe400008e0000 */
[----:B------:R-:W-:-:S11]  /*1f30*/  @P2 LOP3.LUT R9, R5, 0xffff, RZ, 0xc0, !PT ;  /* 0x0000ffff05092812 */ /* 0x000fd600078ec0ff */
[----:B------:R-:W-:Y:S01]  /*1f40*/  @UP0 UMOV UR36, UR8 ;  /* 0x0000000800240c82 */ /* 0x000fe20008000000 */
[----:B-1----:R-:W-:Y:S05]  /*1f50*/  @!P0 BRA `(.L_x_33) ;  /* 0x0000000000b88947 */ /* 0x002fea0003800000 */
[----:B------:R-:W4:Y:S01]  /*1f60*/  LDC.64 R4, c[0x0][0xb18] ;  /* 0x0002c600ff047b82 */ /* 0x000f220000000a00 */
[----:B------:R-:W-:-:S07]  /*1f70*/  ISETP.NE.AND P3, PT, R40, 0x1, PT ;  /* 0x000000012800780c */ /* 0x000fce0003f65270 */
[----:B------:R-:W1:Y:S08]  /*1f80*/  LDC.64 R6, c[0x0][0xb10] ;  /* 0x0002c400ff067b82 */ /* 0x000e700000000a00 */
[----:B------:R-:W2:Y:S08]  /*1f90*/  LDC R14, c[0x0][0xb20] ;  /* 0x0002c800ff0e7b82 */ /* 0x000eb00000000800 */
[----:B------:R-:W3:Y:S01]  /*1fa0*/  LDC R15, c[0x0][0xb0c] ;  /* 0x0002c300ff0f7b82 */ /* 0x000ee20000000800 */
[----:B----4-:R-:W-:Y:S01]  /*1fb0*/  IMAD.HI.U32 R19, R0, R5, RZ ;  /* 0x0000000500137227 */ /* 0x010fe200078e00ff */
[----:B------:R-:W-:-:S03]  /*1fc0*/  ISETP.NE.AND P0, PT, R4, 0x1, PT ;  /* 0x000000010400780c */ /* 0x000fc60003f05270 */
[----:B------:R-:W-:-:S03]  /*1fd0*/  IMAD.HI.U32 R5, R9, R5, RZ ;  /* 0x0000000509057227 */ /* 0x000fc600078e00ff */
[----:B------:R-:W4:Y:S01]  /*1fe0*/  LDC.64 R2, c[0x0][0xb28] ;  /* 0x0002ca00ff027b82 */ /* 0x000f220000000a00 */
[----:B-1----:R-:W-:-:S04]  /*1ff0*/  IMAD.HI.U32 R20, R8, R6, RZ ;  /* 0x0000000608147227 */ /* 0x002fc800078e00ff */
[----:B------:R-:W-:Y:S01]  /*2000*/  IMAD.HI.U32 R21, R10, R6, RZ ;  /* 0x000000060a157227 */ /* 0x000fe200078e00ff */
[----:B------:R-:W-:Y:S02]  /*2010*/  SHF.R.U32.HI R20, RZ, R7, R20 ;  /* 0x00000007ff147219 */ /* 0x000fe40000011614 */
[-C--:B--2---:R-:W-:Y:S02]  /*2020*/  SHF.R.U32.HI R19, RZ, R14.reuse, R19 ;  /* 0x0000000eff137219 */ /* 0x084fe40000011613 */
[----:B------:R-:W-:Y:S02]  /*2030*/  SHF.R.U32.HI R5, RZ, R14, R5 ;  /* 0x0000000eff057219 */ /* 0x000fe40000011605 */
[----:B------:R-:W-:Y:S02]  /*2040*/  SEL R19, R0, R19, !P0 ;  /* 0x0000001300137207 */ /* 0x000fe40004000000 */
[----:B------:R-:W-:Y:S02]  /*2050*/  SHF.R.U32.HI R21, RZ, R7, R21 ;  /* 0x00000007ff157219 */ /* 0x000fe40000011615 */
[----:B---3--:R-:W-:-:S02]  /*2060*/  ISETP.NE.AND P1, PT, R15, 0x1, PT ;  /* 0x000000010f00780c */ /* 0x008fc40003f25270 */
[----:B------:R-:W-:Y:S02]  /*2070*/  SEL R5, R9, R5, !P0 ;  /* 0x0000000509057207 */ /* 0x000fe40004000000 */
[----:B------:R-:W-:Y:S02]  /*2080*/  SEL R20, R8, R20, !P1 ;  /* 0x0000001408147207 */ /* 0x000fe40004800000 */
[----:B------:R-:W-:Y:S01]  /*2090*/  SEL R21, R10, R21, !P1 ;  /* 0x000000150a157207 */ /* 0x000fe20004800000 */
[----:B----4-:R-:W-:-:S04]  /*20a0*/  IMAD.HI.U32 R18, R19, R2, RZ ;  /* 0x0000000213127227 */ /* 0x010fc800078e00ff */
        /* <DEDUP_REMOVED lines=10> */
[----:B------:R-:W-:-:S04]  /*2150*/  @!P0 IMAD.HI.U32 R7, R21, R2, RZ ;  /* 0x0000000215078227 */ /* 0x000fc800078e00ff */
[----:B------:R-:W-:Y:S01]  /*2160*/  IMAD.MOV R2, RZ, RZ, -R6 ;  /* 0x000000ffff027224 */ /* 0x000fe200078e0a06 */
[----:B------:R-:W-:Y:S02]  /*2170*/  @!P0 SHF.R.U32.HI R3, RZ, R3, R7 ;  /* 0x00000003ff038219 */ /* 0x000fe40000011607 */
[----:B------:R-:W-:Y:S01]  /*2180*/  IADD3 R7, PT, PT, -R5, RZ, RZ ;  /* 0x000000ff05077210 */ /* 0x000fe20007ffe1ff */
[----:B------:R-:W-:Y:S01]  /*2190*/  IMAD R2, R40, R2, R5 ;  /* 0x0000000228027224 */ /* 0x000fe200078e0205 */
        /* <DEDUP_REMOVED lines=10> */
.L_x_33:
[----:B------:R-:W1:Y:S02]  /*2240*/  LDCU UR8, c[0x0][0xb30] ;  /* 0x00016600ff0877ac */ /* 0x000e640008000800 */
[----:B-1----:R-:W-:-:S09]  /*2250*/  UISETP.NE.AND UP0, UPT, UR8, 0x1, UPT ;  /* 0x000000010800788c */ /* 0x002fd2000bf05270 */
[----:B------:R-:W-:Y:S05]  /*2260*/  BRA.U UP0, `(.L_x_34) ;  /* 0x0000000100407547 */ /* 0x000fea000b800000 */
[----:B------:R-:W1:Y:S08]  /*2270*/  LDC.64 R4, c[0x0][0xb10] ;  /* 0x0002c400ff047b82 */ /* 0x000e700000000a00 */
[----:B------:R-:W2:Y:S08]  /*2280*/  LDC.64 R2, c[0x0][0xb18] ;  /* 0x0002c600ff027b82 */ /* 0x000eb00000000a00 */
[----:B------:R-:W3:Y:S08]  /*2290*/  LDC R6, c[0x0][0xb20] ;  /* 0x0002c800ff067b82 */ /* 0x000ef00000000800 */
[----:B------:R-:W4:Y:S01]  /*22a0*/  LDC R7, c[0x0][0xb0c] ;  /* 0x0002c300ff077b82 */ /* 0x000f220000000800 */
[----:B-1----:R-:W-:-:S05]  /*22b0*/  IMAD.HI.U32 R4, R10, R4, RZ ;  /* 0x000000040a047227 */ /* 0x002fca00078e00ff */
[----:B------:R-:W-:Y:S01]  /*22c0*/  SHF.R.U32.HI R4, RZ, R5, R4 ;  /* 0x00000005ff047219 */ /* 0x000fe20000011604 */
[----:B--2---:R-:W-:Y:S01]  /*22d0*/  IMAD.HI.U32 R3, R9, R3, RZ ;  /* 0x0000000309037227 */ /* 0x004fe200078e00ff */
[----:B------:R-:W-:-:S04]  /*22e0*/  ISETP.NE.AND P0, PT, R2, 0x1, PT ;  /* 0x000000010200780c */ /* 0x000fc80003f05270 */
[----:B---3--:R-:W-:-:S04]  /*22f0*/  SHF.R.U32.HI R3, RZ, R6, R3 ;  /* 0x00000006ff037219 */ /* 0x008fc80000011603 */
[----:B------:R-:W-:Y:S02]  /*2300*/  SEL R3, R9, R3, !P0 ;  /* 0x0000000309037207 */ /* 0x000fe40004000000 */
[----:B----4-:R-:W-:-:S04]  /*2310*/  ISETP.NE.AND P1, PT, R7, 0x1, PT ;  /* 0x000000010700780c */ /* 0x010fc80003f25270 */
[----:B------:R-:W-:-:S05]  /*2320*/  SEL R4, R10, R4, !P1 ;  /* 0x000000040a047207 */ /* 0x000fca0004800000 */
[----:B------:R-:W-:Y:S02]  /*2330*/  IMAD.IADD R5, R3, 0x1, -R4 ;  /* 0x0000000103057824 */ /* 0x000fe400078e0a04 */
[----:B------:R-:W-:Y:S02]  /*2340*/  IMAD.IADD R3, R4, 0x1, -R3 ;  /* 0x0000000104037824 */ /* 0x000fe400078e0a03 */
[----:B------:R-:W-:Y:S02]  /*2350*/  IMAD R10, R5, R7, R10 ;  /* 0x00000007050a7224 */ /* 0x000fe400078e020a */
[----:B------:R-:W-:-:S07]  /*2360*/  IMAD R9, R3, R2, R9 ;  /* 0x0000000203097224 */ /* 0x000fce00078e0209 */
.L_x_34:
[----:B------:R-:W-:Y:S01]  /*2370*/  VIADD R16, R16, 0x1 ;  /* 0x0000000110107836 */ /* 0x000fe20000000000 */
[----:B------:R-:W-:Y:S01]  /*2380*/  PLOP3.LUT P1, PT, PT, PT, PT, 0x80, 0x8 ;  /* 0x000000000008781c */ /* 0x000fe20003f2f070 */
[----:B------:R-:W-:Y:S02]  /*2390*/  IMAD.IADD R15, R10, 0x1, R87 ;  /* 0x000000010a0f7824 */ /* 0x000fe400078e0257 */
[----:B------:R-:W-:Y:S01]  /*23a0*/  IMAD.IADD R14, R9, 0x1, R86 ;  /* 0x00000001090e7824 */ /* 0x000fe200078e0256 */
[----:B------:R-:W-:-:S04]  /*23b0*/  ISETP.NE.AND P0, PT, R16, 0x2, PT ;  /* 0x000000021000780c */ /* 0x000fc80003f05270 */
[----:B------:R-:W-:Y:S02]  /*23c0*/  SEL R2, RZ, 0x1, P0 ;  /* 0x00000001ff027807 */ /* 0x000fe40000000000 */
[----:B------:R-:W-:Y:S02]  /*23d0*/  SEL R16, R16, RZ, P0 ;  /* 0x000000ff10107207 */ /* 0x000fe40000000000 */
[----:B------:R-:W-:Y:S01]  /*23e0*/  LOP3.LUT R13, R13, R2, RZ, 0x3c, !PT ;  /* 0x000000020d0d7212 */ /* 0x000fe200078e3cff */
[----:B------:R-:W-:Y:S06]  /*23f0*/  @P2 BRA `(.L_x_35) ;  /* 0xfffffff000482947 */ /* 0x000fec000383ffff */
[----:B------:R-:W-:Y:S01]  /*2400*/  UIADD3 UR4, UPT, UPT, UR4, 0x18, URZ ;  /* 0x0000001804047890 */ /* 0x000fe2000fffe0ff */
[----:B------:R-:W-:-:S03]  /*2410*/  SHF.L.U32 R2, R17, 0x1f, RZ ;  /* 0x0000001f11027819 */ /* 0x000fc600000006ff */
[----:B------:R-:W-:-:S09]  /*2420*/  ULEA UR5, UR6, UR4, 0x3 ;  /* 0x0000000406057291 */ /* 0x000fd2000f8e18ff */
[----:B------:R-:W1:Y:S02]  /*2430*/  SYNCS.PHASECHK.TRANS64.TRYWAIT P0, [UR5], R2 ;  /* 0x00000002ff0075a7 */ /* 0x000e640008001105 */
[----:B-1----:R-:W-:Y:S05]  /*2440*/  @!P0 BRA `(.L_x_36) ;  /* 0x0000006c00048947 */ /* 0x002fea0003800000 */
.L_x_135:
[----:B------:R-:W-:-:S04]  /*2450*/  UIADD3 UR6, UPT, UPT, UR6, 0x1, URZ ;  /* 0x0000000106067890 */ /* 0x000fc8000fffe0ff */
[----:B------:R-:W-:-:S04]  /*2460*/  UISETP.NE.AND UP0, UPT, UR6, 0x3, UPT ;  /* 0x000000030600788c */ /* 0x000fc8000bf05270 */
[----:B------:R-:W-:Y:S02]  /*2470*/  USEL UR7, URZ, 0x1, UP0 ;  /* 0x00000001ff077887 */ /* 0x000fe40008000000 */
[----:B------:R-:W-:-:S04]  /*2480*/  USEL UR6, UR6, URZ, UP0 ;  /* 0x000000ff06067287 */ /* 0x000fc80008000000 */
[----:B------:R-:W-:Y:S01]  /*2490*/  ULEA UR5, UR6, UR4, 0x3 ;  /* 0x0000000406057291 */ /* 0x000fe2000f8e18ff */
[----:B------:R-:W-:-:S04]  /*24a0*/  LOP3.LUT R17, R17, UR7, RZ, 0x3c, !PT ;  /* 0x0000000711117c12 */ /* 0x000fc8000f8e3cff */
[----:B-1----:R-:W-:-:S04]  /*24b0*/  SHF.L.U32 R2, R17, 0x1f, RZ ;  /* 0x0000001f11027819 */ /* 0x002fc800000006ff */
[----:B------:R-:W1:Y:S02]  /*24c0*/  SYNCS.PHASECHK.TRANS64.TRYWAIT P0, [UR5], R2 ;  /* 0x00000002ff0075a7 */ /* 0x000e640008001105 */
[----:B-1----:R-:W-:Y:S05]  /*24d0*/  @!P0 BRA `(.L_x_37) ;  /* 0x0000006800f88947 */ /* 0x002fea0003800000 */
.L_x_137:
[----:B------:R-:W-:-:S04]  /*24e0*/  UIADD3 UR6, UPT, UPT, UR6, 0x1, URZ ;  /* 0x0000000106067890 */ /* 0x000fc8000fffe0ff */
[----:B------:R-:W-:-:S04]  /*24f0*/  UISETP.NE.AND UP0, UPT, UR6, 0x3, UPT ;  /* 0x000000030600788c */ /* 0x000fc8000bf05270 */
[----:B------:R-:W-:Y:S02]  /*2500*/  USEL UR5, URZ, 0x1, UP0 ;  /* 0x00000001ff057887 */ /* 0x000fe40008000000 */
[----:B------:R-:W-:-:S04]  /*2510*/  USEL UR6, UR6, URZ, UP0 ;  /* 0x000000ff06067287 */ /* 0x000fc80008000000 */
[----:B------:R-:W-:Y:S01]  /*2520*/  ULEA UR6, UR6, UR4, 0x3 ;  /* 0x0000000406067291 */ /* 0x000fe2000f8e18ff */
[----:B-1----:R-:W-:-:S04]  /*2530*/  LOP3.LUT R2, R17, UR5, RZ, 0x3c, !PT ;  /* 0x0000000511027c12 */ /* 0x002fc8000f8e3cff */
[----:B------:R-:W-:Y:S01]  /*2540*/  SHF.L.U32 R2, R2, 0x1f, RZ ;  /* 0x0000001f02027819 */ /* 0x000fe200000006ff */
[----:B----4-:R-:W-:-:S07]  /*2550*/  IMAD.U32 R0, RZ, RZ, UR6 ;  /* 0x00000006ff007e24 */ /* 0x010fce000f8e00ff */
.L_x_38:
[----:B-1----:R1:W2:Y:S02]  /*2560*/  SYNCS.PHASECHK.TRANS64.TRYWAIT P0, [R0+URZ], R2 ;  /* 0x00000002000075a7 */ /* 0x0022a400080011ff */
[----:B--2---:R-:W-:Y:S05]  /*2570*/  @!P0 NANOSLEEP.SYNCS 0x989680 ;  /* 0x009896800000895d */ /* 0x004fea0003900000 */
[----:B------:R-:W2:Y:S02]  /*2580*/  @!P0 SYNCS.PHASECHK.TRANS64 P0, [R0+URZ], R2 ;  /* 0x00000002000085a7 */ /* 0x000ea400080010ff */
[----:B--2---:R-:W-:Y:S05]  /*2590*/  @P0 EXIT ;  /* 0x000000000000094d */ /* 0x004fea0003800000 */
[----:B------:R-:W-:Y:S05]  /*25a0*/  BRA `(.L_x_38) ;  /* 0xfffffffc00ec7947 */ /* 0x000fea000383ffff */
.L_x_17:
[----:B------:R-:W-:-:S04]  /*25b0*/  UISETP.NE.AND UP1, UPT, UR37, URZ, UPT ;  /* 0x000000ff2500728c */ /* 0x000fc8000bf25270 */
[----:B------:R-:W-:-:S09]  /*25c0*/  UISETP.NE.OR UP1, UPT, UR8, 0x1, UP1 ;  /* 0x000000010800788c */ /* 0x000fd20008f25670 */
[----:B------:R-:W-:Y:S05]  /*25d0*/  BRA.U UP1, `(.L_x_39) ;  /* 0x0000000501487547 */ /* 0x000fea000b800000 */
[----:B------:R-:W-:Y:S01]  /*25e0*/  ISETP.NE.AND P2, PT, R2, RZ, PT ;  /* 0x000000ff0200720c */ /* 0x000fe20003f45270 */
[----:B------:R-:W-:Y:S01]  /*25f0*/  IMAD.MOV.U32 R12, RZ, RZ, 0x1 ;  /* 0x00000001ff0c7424 */ /* 0x000fe200078e00ff */
[----:B------:R-:W-:Y:S02]  /*2600*/  CS2R R10, SRZ ;  /* 0x00000000000a7805 */ /* 0x000fe4000001ff00 */
[----:B------:R-:W-:Y:S01]  /*2610*/  CS2R R8, SRZ ;  /* 0x0000000000087805 */ /* 0x000fe2000001ff00 */
[----:B------:R-:W-:Y:S01]  /*2620*/  UMOV UR4, 0x400 ;  /* 0x0000040000047882 */ /* 0x000fe20000000000 */
[----:B------:R-:W-:Y:S01]  /*2630*/  UMOV UR6, URZ ;  /* 0x000000ff00067c82 */ /* 0x000fe20008000000 */
[----:B------:R-:W-:-:S12]  /*2640*/  ULEA UR37, UR37, UR4, 0x18 ;  /* 0x0000000425257291 */ /* 0x000fd8000f8ec0ff */
.L_x_43:
[----:B------:R-:W-:Y:S02]  /*2650*/  LEA R0, R8, UR37, 0x3 ;  /* 0x0000002508007c11 */ /* 0x000fe4000f8e18ff */
[----:B------:R-:W-:-:S03]  /*2660*/  SHF.L.U32 R4, R9, 0x1f, RZ ;  /* 0x0000001f09047819 */ /* 0x000fc600000006ff */
[----:B------:R-:W-:Y:S01]  /*2670*/  VIADD R5, R0, 0xf0 ;  /* 0x000000f000057836 */ /* 0x000fe20000000000 */
[----:B------:R-:W1:Y:S02]  /*2680*/  SYNCS.PHASECHK.TRANS64.TRYWAIT P0, [R0+URZ+0xe0], R4 ;  /* 0x0000e004000075a7 */ /* 0x000e6400080011ff */
[----:B-1----:R-:W-:Y:S05]  /*2690*/  @!P0 BRA `(.L_x_40) ;  /* 0x0000006800a08947 */ /* 0x002fea0003800000 */
.L_x_138:
[----:B------:R-:W-:Y:S01]  /*26a0*/  ULEA UR5, UR6, UR37, 0x3 ;  /* 0x0000002506057291 */ /* 0x000fe2000f8e18ff */
[----:B-1----:R-:W-:Y:S01]  /*26b0*/  PRMT R0, RZ, 0x654, R5 ;  /* 0x00000654ff007816 */ /* 0x002fe20000000005 */
[----:B------:R-:W-:Y:S01]  /*26c0*/  @!P2 IMAD.MOV.U32 R4, RZ, RZ, 0x10 ;  /* 0x00000010ff04a424 */ /* 0x000fe200078e00ff */
[----:B------:R-:W-:Y:S01]  /*26d0*/  SHF.L.U32 R5, R12, 0x1f, RZ ;  /* 0x0000001f0c057819 */ /* 0x000fe200000006ff */
[----:B------:R-:W-:Y:S01]  /*26e0*/  UIADD3 UR4, UPT, UPT, UR5, 0x80, URZ ;  /* 0x0000008005047890 */ /* 0x000fe2000fffe0ff */
[----:B------:R1:W-:Y:S05]  /*26f0*/  SYNCS.ARRIVE.TRANS64.RED.A1T0 RZ, [R0+URZ], RZ ;  /* 0x000000ff00ff79a7 */ /* 0x0003ea00081004ff */
[----:B------:R-:W-:Y:S01]  /*2700*/  IMAD.U32 R6, RZ, RZ, UR4 ;  /* 0x00000004ff067e24 */ /* 0x000fe2000f8e00ff */
[----:B------:R-:W2:Y:S04]  /*2710*/  SYNCS.PHASECHK.TRANS64.TRYWAIT P0, [UR5+0x90], R5 ;  /* 0x00009005ff0075a7 */ /* 0x000ea80008001105 */
[----:B------:R-:W-:Y:S01]  /*2720*/  PRMT R6, R2, 0x654, R6 ;  /* 0x0000065402067816 */ /* 0x000fe20000000006 */
[----:B-12---:R-:W-:Y:S06]  /*2730*/  @!P0 BRA `(.L_x_41) ;  /* 0x00000068008c8947 */ /* 0x006fec0003800000 */
.L_x_140:
[----:B------:R-:W-:Y:S01]  /*2740*/  ULEA UR4, UR6, UR37, 0x4 ;  /* 0x0000002506047291 */ /* 0x000fe2000f8e20ff */
[----:B------:R-:W-:Y:S01]  /*2750*/  SEL R3, R6, R3, !P2 ;  /* 0x0000000306037207 */ /* 0x000fe20005000000 */
[----:B------:R-:W-:Y:S01]  /*2760*/  UIADD3 UR5, UPT, UPT, UR5, 0x80, URZ ;  /* 0x0000008005057890 */ /* 0x000fe2000fffe0ff */
[----:B-1----:R-:W-:Y:S01]  /*2770*/  LEA R0, R11, UR37, 0x3 ;  /* 0x000000250b007c11 */ /* 0x002fe2000f8e18ff */
[----:B------:R-:W-:Y:S01]  /*2780*/  UIADD3 UR4, UPT, UPT, UR4, 0x110, URZ ;  /* 0x0000011004047890 */ /* 0x000fe2000fffe0ff */
[----:B------:R1:W-:Y:S01]  /*2790*/  @!P2 SYNCS.ARRIVE.TRANS64.RED RZ, [R3+URZ], R4 ;  /* 0x0000000403ffa9a7 */ /* 0x0003e200080004ff */
[----:B------:R-:W-:Y:S01]  /*27a0*/  UIADD3 UR6, UPT, UPT, UR6, 0x1, URZ ;  /* 0x0000000106067890 */ /* 0x000fe2000fffe0ff */
[----:B------:R-:W-:-:S03]  /*27b0*/  VIADD R8, R8, 0x1 ;  /* 0x0000000108087836 */ /* 0x000fc60000000000 */
[----:B------:R-:W-:Y:S02]  /*27c0*/  UISETP.NE.AND UP0, UPT, UR6, 0x2, UPT ;  /* 0x000000020600788c */ /* 0x000fe4000bf05270 */
[----:B------:R-:W-:Y:S01]  /*27d0*/  ISETP.NE.AND P0, PT, R8, 0x2, PT ;  /* 0x000000020800780c */ /* 0x000fe20003f05270 */
[----:B------:R-:W-:Y:S06]  /*27e0*/  UGETNEXTWORKID.BROADCAST [UR4], [UR5] ;  /* 0x00000000040073ca */ /* 0x000fec0008000100 */
[----:B------:R-:W-:Y:S02]  /*27f0*/  USEL UR4, URZ, 0x1, UP0 ;  /* 0x00000001ff047887 */ /* 0x000fe40008000000 */
[----:B------:R-:W-:-:S04]  /*2800*/  USEL UR6, UR6, URZ, UP0 ;  /* 0x000000ff06067287 */ /* 0x000fc80008000000 */
[----:B------:R-:W-:Y:S02]  /*2810*/  LOP3.LUT R12, R12, UR4, RZ, 0x3c, !PT ;  /* 0x000000040c0c7c12 */ /* 0x000fe4000f8e3cff */
[----:B-1----:R-:W-:-:S04]  /*2820*/  SHF.L.U32 R4, R10, 0x1f, RZ ;  /* 0x0000001f0a047819 */ /* 0x002fc800000006ff */
[----:B------:R-:W1:Y:S02]  /*2830*/  SYNCS.PHASECHK.TRANS64.TRYWAIT P1, [R0+URZ+0x80], R4 ;  /* 0x00008004000075a7 */ /* 0x000e6400080211ff */
[----:B-1----:R-:W-:Y:S05]  /*2840*/  @!P1 BRA `(.L_x_42) ;  /* 0x0000006800609947 */ /* 0x002fea0003800000 */
.L_x_141:
[C---:B-1----:R-:W-:Y:S01]  /*2850*/  LEA R4, R11.reuse, UR37, 0x4 ;  /* 0x000000250b047c11 */ /* 0x042fe2000f8e20ff */
[----:B------:R-:W-:Y:S01]  /*2860*/  VIADD R0, R0, 0x90 ;  /* 0x0000009000007836 */ /* 0x000fe20000000000 */
[----:B------:R-:W-:Y:S01]  /*2870*/  SEL R8, R8, RZ, P0 ;  /* 0x000000ff08087207 */ /* 0x000fe20000000000 */
[----:B------:R-:W-:-:S03]  /*2880*/  VIADD R11, R11, 0x1 ;  /* 0x000000010b0b7836 */ /* 0x000fc60000000000 */
[----:B------:R-:W1:Y:S01]  /*2890*/  LDS.128 R4, [R4+0x110] ;  /* 0x0001100004047984 */ /* 0x000e620000000c00 */
[----:B------:R-:W-:Y:S02]  /*28a0*/  PRMT R0, RZ, 0x654, R0 ;  /* 0x00000654ff007816 */ /* 0x000fe40000000000 */
[C---:B------:R-:W-:Y:S01]  /*28b0*/  ISETP.NE.AND P1, PT, R11.reuse, 0x2, PT ;  /* 0x000000020b00780c */ /* 0x040fe20003f25270 */
[----:B------:R-:W-:Y:S01]  /*28c0*/  @!PT LDS RZ, [RZ] ;  /* 0x00000000fffff984 */ /* 0x000fe20000000800 */
[----:B------:R-:W-:Y:S01]  /*28d0*/  @!PT LDS RZ, [RZ] ;  /* 0x00000000fffff984 */ /* 0x000fe20000000800 */
[----:B------:R-:W-:Y:S01]  /*28e0*/  @!PT LDS RZ, [RZ] ;  /* 0x00000000fffff984 */ /* 0x000fe20000000800 */
[----:B------:R-:W-:Y:S01]  /*28f0*/  @!PT LDS RZ, [RZ] ;  /* 0x00000000fffff984 */ /* 0x000fe20000000800 */
[----:B------:R2:W-:Y:S06]  /*2900*/  MEMBAR.ALL.CTA ;  /* 0x0000000000007992 */ /* 0x0005ec0000008000 */
[----:B--2---:R-:W2:Y:S01]  /*2910*/  FENCE.VIEW.ASYNC.S ;  /* 0x00000000000073c6 */ /* 0x004ea20000000000 */
[----:B------:R-:W-:Y:S01]  /*2920*/  SEL R11, R11, RZ, P1 ;  /* 0x000000ff0b0b7207 */ /* 0x000fe20000800000 */
[----:B--2---:R2:W-:Y:S01]  /*2930*/  SYNCS.ARRIVE.TRANS64.RED.A1T0 RZ, [R0+URZ], RZ ;  /* 0x000000ff00ff79a7 */ /* 0x0045e200081004ff */
[----:B-1----:R-:W-:-:S02]  /*2940*/  LOP3.LUT P3, RZ, R6, 0x1, RZ, 0xc0, !PT ;  /* 0x0000000106ff7812 */ /* 0x002fc4000786c0ff */
[----:B------:R-:W-:-:S04]  /*2950*/  SEL R4, RZ, 0x1, P1 ;  /* 0x00000001ff047807 */ /* 0x000fc80000800000 */
[----:B------:R-:W-:Y:S02]  /*2960*/  LOP3.LUT R10, R10, R4, RZ, 0x3c, !PT ;  /* 0x000000040a0a7212 */ /* 0x000fe400078e3cff */
[----:B--2---:R-:W-:-:S04]  /*2970*/  SEL R0, RZ, 0x1, P0 ;  /* 0x00000001ff007807 */ /* 0x004fc80000000000 */
[----:B------:R-:W-:Y:S01]  /*2980*/  LOP3.LUT R9, R9, R0, RZ, 0x3c, !PT ;  /* 0x0000000009097212 */ /* 0x000fe200078e3cff */
[----:B------:R-:W-:Y:S06]  /*2990*/  @P3 BRA `(.L_x_43) ;  /* 0xfffffffc002c3947 */ /* 0x000fec000383ffff */
[----:B------:R-:W-:Y:S01]  /*29a0*/  ULEA UR5, UR6, UR37, 0x3 ;  /* 0x0000002506057291 */ /* 0x000fe2000f8e18ff */
[----:B------:R-:W-:-:S08]  /*29b0*/  SHF.L.U32 R2, R12, 0x1f, RZ ;  /* 0x0000001f0c027819 */ /* 0x000fd000000006ff */
[----:B------:R-:W1:Y:S02]  /*29c0*/  SYNCS.PHASECHK.TRANS64 P0, [UR5+0x90], R2 ;  /* 0x00009002ff0075a7 */ /* 0x000e640008001005 */
[----:B-1----:R-:W-:Y:S05]  /*29d0*/  @P0 BRA `(.L_x_44) ;  /* 0x0000000000080947 */ /* 0x002fea0003800000 */
[----:B------:R-:W1:Y:S02]  /*29e0*/  SYNCS.PHASECHK.TRANS64.TRYWAIT P0, [UR5+0x90], R2 ;  /* 0x00009002ff0075a7 */ /* 0x000e640008001105 */
[----:B-1----:R-:W-:Y:S05]  /*29f0*/  @!P0 BRA `(.L_x_45) ;  /* 0x0000006800088947 */ /* 0x002fea0003800000 */
.L_x_44:
[----:B------:R-:W-:-:S04]  /*2a00*/  UIADD3 UR4, UPT, UPT, UR6, 0x1, URZ ;  /* 0x0000000106047890 */ /* 0x000fc8000fffe0ff */
[----:B------:R-:W-:-:S04]  /*2a10*/  UISETP.NE.AND UP0, UPT, UR4, 0x2, UPT ;  /* 0x000000020400788c */ /* 0x000fc8000bf05270 */
[----:B------:R-:W-:Y:S02]  /*2a20*/  USEL UR7, URZ, 0x1, UP0 ;  /* 0x00000001ff077887 */ /* 0x000fe40008000000 */
[----:B------:R-:W-:-:S04]  /*2a30*/  USEL UR4, UR4, URZ, UP0 ;  /* 0x000000ff04047287 */ /* 0x000fc80008000000 */
[----:B------:R-:W-:Y:S01]  /*2a40*/  ULEA UR4, UR4, UR37, 0x3 ;  /* 0x0000002504047291 */ /* 0x000fe2000f8e18ff */
[----:B-1----:R-:W-:-:S04]  /*2a50*/  LOP3.LUT R2, R12, UR7, RZ, 0x3c, !PT ;  /* 0x000000070c027c12 */ /* 0x002fc8000f8e3cff */
[----:B------:R-:W-:-:S04]  /*2a60*/  SHF.L.U32 R0, R2, 0x1f, RZ ;  /* 0x0000001f02007819 */ /* 0x000fc800000006ff */
[----:B------:R-:W1:Y:S02]  /*2a70*/  SYNCS.PHASECHK.TRANS64 P0, [UR4+0x90], R0 ;  /* 0x00009000ff0075a7 */ /* 0x000e640008001004 */
[----:B-1----:R-:W-:Y:S05]  /*2a80*/  @P0 EXIT ;  /* 0x000000000000094d */ /* 0x002fea0003800000 */
[----:B------:R-:W-:Y:S02]  /*2a90*/  SHF.L.U32 R2, R2, 0x1f, RZ ;  /* 0x0000001f02027819 */ /* 0x000fe400000006ff */
[----:B------:R-:W-:-:S07]  /*2aa0*/  MOV R0, UR4 ;  /* 0x0000000400007c02 */ /* 0x000fce0008000f00 */
.L_x_46:
[----:B-1----:R1:W2:Y:S02]  /*2ab0*/  SYNCS.PHASECHK.TRANS64.TRYWAIT P0, [R0+URZ+0x90], R2 ;  /* 0x00009002000075a7 */ /* 0x0022a400080011ff */
[----:B--2---:R-:W-:Y:S05]  /*2ac0*/  @!P0 NANOSLEEP.SYNCS 0x989680 ;  /* 0x009896800000895d */ /* 0x004fea0003900000 */
[----:B------:R-:W2:Y:S02]  /*2ad0*/  @!P0 SYNCS.PHASECHK.TRANS64 P0, [R0+URZ+0x90], R2 ;  /* 0x00009002000085a7 */ /* 0x000ea400080010ff */
[----:B--2---:R-:W-:Y:S05]  /*2ae0*/  @P0 EXIT ;  /* 0x000000000000094d */ /* 0x004fea0003800000 */
[----:B------:R-:W-:Y:S05]  /*2af0*/  BRA `(.L_x_46) ;  /* 0xfffffffc00ec7947 */ /* 0x000fea000383ffff */
.L_x_39:
[----:B------:R-:W-:-:S09]  /*2b00*/  UISETP.NE.AND UP1, UPT, UR8, URZ, UPT ;  /* 0x000000ff0800728c */ /* 0x000fd2000bf25270 */
[----:B------:R-:W-:Y:S05]  /*2b10*/  BRA.U UP1, `(.L_x_47) ;  /* 0x0000001101247547 */ /* 0x000fea000b800000 */
[----:B------:R-:W-:Y:S01]  /*2b20*/  UMOV UR4, 0x40 ;  /* 0x0000004000047882 */ /* 0x000fe20000000000 */
[----:B------:R-:W-:Y:S01]  /*2b30*/  NOP ;  /* 0x0000000000007918 */ /* 0x000fe20000000000 */
[----:B------:R-:W-:Y:S01]  /*2b40*/  ULEA UR4, UR37, UR4, 0x18 ;  /* 0x0000000425047291 */ /* 0x000fe2000f8ec0ff */
[----:B------:R-:W-:Y:S02]  /*2b50*/  UMOV UR5, 0x400 ;  /* 0x0000040000057882 */ /* 0x000fe40000000000 */
[----:B------:R-:W-:-:S06]  /*2b60*/  ULEA UR37, UR37, UR5, 0x18 ;  /* 0x0000000525257291 */ /* 0x000fcc000f8ec0ff */
[----:B------:R-:W1:Y:S02]  /*2b70*/  LDS.U8 R0, [UR4+0x1c] ;  /* 0x00001c04ff007984 */ /* 0x000e640008000000 */
[----:B-1----:R-:W-:-:S13]  /*2b80*/  ISETP.NE.AND P0, PT, R0, RZ, PT ;  /* 0x000000ff0000720c */ /* 0x002fda0003f05270 */
[----:B------:R-:W-:Y:S05]  /*2b90*/  @P0 BRA `(.L_x_48) ;  /* 0x0000000000580947 */ /* 0x000fea0003800000 */
[----:B------:R-:W-:-:S13]  /*2ba0*/  ELECT P0, URZ, PT ;  /* 0x0000000000ff782f */ /* 0x000fda0003800000 */
[----:B------:R-:W-:Y:S05]  /*2bb0*/  @!P0 BRA `(.L_x_49) ;  /* 0x0000000000608947 */ /* 0x000fea0003800000 */
[----:B------:R-:W-:Y:S01]  /*2bc0*/  UMOV UR5, 0x10 ;  /* 0x0000001000057882 */ /* 0x000fe20000000000 */
[----:B------:R-:W-:Y:S01]  /*2bd0*/  HFMA2 R0, -RZ, RZ, 0, 5.9604644775390625e-08 ;  /* 0x00000001ff007431 */ /* 0x000fe200000001ff */
[----:B------:R-:W-:-:S03]  /*2be0*/  MOV R2, 0xffff ;  /* 0x0000ffff00027802 */ /* 0x000fc60000000f00 */
[----:B------:R-:W-:Y:S04]  /*2bf0*/  DEPBAR.LE SB1, 0x36 ;  /* 0x00009d800000791a */ /* 0x000fe80000000000 */
[----:B------:R-:W1:Y:S02]  /*2c00*/  UTCATOMSWS.FIND_AND_SET.ALIGN UP0, UR5, UR5 ;  /* 0x00000005000575e3 */ /* 0x000e640008000800 */
[----:B-1----:R-:W-:Y:S01]  /*2c10*/  MOV R3, UR5 ;  /* 0x0000000500037c02 */ /* 0x002fe20008000f00 */
[----:B------:R-:W-:Y:S06]  /*2c20*/  BRA.U UP0, `(.L_x_50) ;  /* 0x0000000100187547 */ /* 0x000fec000b800000 */
.L_x_51:
[----:B------:R-:W-:Y:S05]  /*2c30*/  NANOSLEEP 0x64 ;  /* 0x000000640000795d */ /* 0x000fea0003800000 */
[----:B------:R-:W-:-:S05]  /*2c40*/  UMOV UR5, 0x10 ;  /* 0x0000001000057882 */ /* 0x000fca0000000000 */
[----:B------:R-:W-:Y:S04]  /*2c50*/  DEPBAR.LE SB1, 0x36 ;  /* 0x00009d800000791a */ /* 0x000fe80000000000 */
[----:B------:R-:W1:Y:S02]  /*2c60*/  UTCATOMSWS.FIND_AND_SET.ALIGN UP0, UR5, UR5 ;  /* 0x00000005000575e3 */ /* 0x000e640008000800 */
[----:B-1----:R-:W-:Y:S01]  /*2c70*/  MOV R3, UR5 ;  /* 0x0000000500037c02 */ /* 0x002fe20008000f00 */
[----:B------:R-:W-:Y:S05]  /*2c80*/  BRA.U !UP0, `(.L_x_51) ;  /* 0xfffffffd08e87547 */ /* 0x000fea000b83ffff */
.L_x_50:
[-C--:B------:R-:W-:Y:S02]  /*2c90*/  SHF.L.U32 R2, R2, R3.reuse, RZ ;  /* 0x0000000302027219 */ /* 0x080fe400000006ff */
[----:B------:R-:W-:Y:S01]  /*2ca0*/  SHF.L.U32 R0, R0, R3, RZ ;  /* 0x0000000300007219 */ /* 0x000fe200000006ff */
[----:B------:R-:W-:Y:S02]  /*2cb0*/  IMAD.SHL.U32 R3, R3, 0x20, RZ ;  /* 0x0000002003037824 */ /* 0x000fe400078e00ff */
[----:B------:R1:W-:Y:S04]  /*2cc0*/  ATOMS.OR RZ, [UR4+0x14], R2 ;  /* 0x00001402ffff798c */ /* 0x0003e8000b000004 */
[----:B------:R1:W-:Y:S04]  /*2cd0*/  ATOMS.OR RZ, [UR4+0x18], R0 ;  /* 0x00001800ffff798c */ /* 0x0003e8000b000004 */
[----:B------:R1:W-:Y:S01]  /*2ce0*/  STS [UR37+0x130], R3 ;  /* 0x00013003ff007988 */ /* 0x0003e20008000825 */
[----:B------:R-:W-:Y:S05]  /*2cf0*/  BRA `(.L_x_49) ;  /* 0x0000000000107947 */ /* 0x000fea0003800000 */
.L_x_48:
[----:B------:R-:W-:Y:S02]  /*2d00*/  MOV R0, 0xffffffff ;  /* 0xffffffff00007802 */ /* 0x000fe40000000f00 */
[----:B------:R-:W-:-:S03]  /*2d10*/  MOV R2, 0x2d40 ;  /* 0x00002d4000027802 */ /* 0x000fc60000000f00 */
[----:B------:R1:W-:Y:S04]  /*2d20*/  STS [UR37+0x130], R0 ;  /* 0x00013000ff007988 */ /* 0x0003e80008000825 */
[----:B-1-3-5:R-:W-:Y:S05]  /*2d30*/  CALL.REL.NOINC `($__internal_1_$__cuda_sm10x_tcgen05_guardrail_trap_phase_invalid_during_alloc) ;  /* 0x0000006c00507944 */ /* 0x02afea0003c00000 */
.L_x_49:
[----:B------:R-:W-:Y:S05]  /*2d40*/  WARPSYNC.ALL ;  /* 0x0000000000007948 */ /* 0x000fea0003800000 */
[----:B------:R-:W2:Y:S01]  /*2d50*/  S2UR UR5, SR_CgaCtaId ;  /* 0x00000000000579c3 */ /* 0x000ea20000008800 */
[----:B------:R-:W-:Y:S01]  /*2d60*/  UMOV UR4, 0x400 ;  /* 0x0000040000047882 */ /* 0x000fe20000000000 */
[----:B------:R-:W-:-:S06]  /*2d70*/  NOP ;  /* 0x0000000000007918 */ /* 0x000fcc0000000000 */
[----:B------:R-:W-:Y:S06]  /*2d80*/  BAR.ARV 0x6, 0xa0 ;  /* 0x0182800000007b1d */ /* 0x000fec0000002000 */
[----:B------:R-:W4:Y:S01]  /*2d90*/  LDCU UR7, c[0x0][0x38c] ;  /* 0x00007180ff0777ac */ /* 0x000f220008000800 */
[----:B------:R-:W-:Y:S01]  /*2da0*/  IMAD.MOV.U32 R11, RZ, RZ, 0x1 ;  /* 0x00000001ff0b7424 */ /* 0x000fe200078e00ff */
[----:B------:R-:W-:Y:S01]  /*2db0*/  CS2R R8, SRZ ;  /* 0x0000000000087805 */ /* 0x000fe2000001ff00 */
[----:B------:R-:W-:Y:S01]  /*2dc0*/  IMAD.MOV.U32 R10, RZ, RZ, RZ ;  /* 0x000000ffff0a7224 */ /* 0x000fe200078e00ff */
[----:B------:R-:W3:Y:S01]  /*2dd0*/  LDCU UR6, c[0x0][0x38c] ;  /* 0x00007180ff0677ac */ /* 0x000ee20008000800 */
[----:B------:R-:W-:Y:S01]  /*2de0*/  UMOV UR15, URZ ;  /* 0x000000ff000f7c82 */ /* 0x000fe20008000000 */
[----:B------:R-:W-:Y:S01]  /*2df0*/  UMOV UR14, URZ ;  /* 0x000000ff000e7c82 */ /* 0x000fe20008000000 */
[----:B--2---:R-:W-:Y:S01]  /*2e00*/  ULEA UR5, UR5, UR4, 0x18 ;  /* 0x0000000405057291 */ /* 0x004fe2000f8ec0ff */
[----:B------:R-:W-:Y:S01]  /*2e10*/  UMOV UR32, 0x0 ;  /* 0x0000000000207882 */ /* 0x000fe20000000000 */
[----:B------:R-:W-:-:S02]  /*2e20*/  UMOV UR33, 0x8218490 ;  /* 0x0821849000217882 */ /* 0x000fc40000000000 */
[----:B------:R-:W-:Y:S02]  /*2e30*/  UIADD3 UR9, UPT, UPT, UR5, 0x8400, URZ ;  /* 0x0000840005097890 */ /* 0x000fe4000fffe0ff */
[----:B------:R-:W-:Y:S02]  /*2e40*/  UIADD3 UR10, UPT, UPT, UR5, 0x20400, URZ ;  /* 0x00020400050a7890 */ /* 0x000fe4000fffe0ff */
[----:B----4-:R-:W-:Y:S01]  /*2e50*/  UIADD3 UR7, UPT, UPT, UR7, 0x7f, URZ ;  /* 0x0000007f07077890 */ /* 0x010fe2000fffe0ff */
[----:B-1----:R-:W1:Y:S01]  /*2e60*/  LDS R0, [UR5+0x130] ;  /* 0x00013005ff007984 */ /* 0x002e620008000800 */
[----:B------:R-:W-:Y:S02]  /*2e70*/  USHF.R.U32.HI UR9, URZ, 0x4, UR9 ;  /* 0x00000004ff097899 */ /* 0x000fe40008011609 */
[----:B------:R-:W-:Y:S02]  /*2e80*/  USHF.R.S32.HI UR4, URZ, 0x1f, UR7 ;  /* 0x0000001fff047899 */ /* 0x000fe40008011407 */
[----:B------:R-:W-:-:S02]  /*2e90*/  USHF.R.U32.HI UR10, URZ, 0x4, UR10 ;  /* 0x00000004ff0a7899 */ /* 0x000fc4000801160a */
[----:B------:R-:W-:Y:S02]  /*2ea0*/  ULEA.HI UR4, UR4, UR7, URZ, 0x7 ;  /* 0x0000000704047291 */ /* 0x000fe4000f8f38ff */
[----:B------:R-:W-:Y:S02]  /*2eb0*/  ULOP3.LUT UR9, UR9, 0x3fff, URZ, 0xc0, !UPT ;  /* 0x00003fff09097892 */ /* 0x000fe4000f8ec0ff */
[----:B------:R-:W-:Y:S02]  /*2ec0*/  USHF.R.S32.HI UR4, URZ, 0x7, UR4 ;  /* 0x00000007ff047899 */ /* 0x000fe40008011404 */
[----:B------:R-:W-:Y:S02]  /*2ed0*/  ULOP3.LUT UR10, UR10, 0x3fff, URZ, 0xc0, !UPT ;  /* 0x00003fff0a0a7892 */ /* 0x000fe4000f8ec0ff */
[----:B------:R-:W-:Y:S01]  /*2ee0*/  UISETP.LT.AND UP0, UPT, UR4, 0x1, UPT ;  /* 0x000000010400788c */ /* 0x000fe2000bf01270 */
[----:B------:R-:W-:Y:S01]  /*2ef0*/  UMOV UR30, 0x0 ;  /* 0x00000000001e7882 */ /* 0x000fe20000000000 */
[----:B------:R-:W-:-:S02]  /*2f00*/  UMOV UR31, 0x8218490 ;  /* 0x08218490001f7882 */ /* 0x000fc40000000000 */
[----:B------:R-:W-:Y:S01]  /*2f10*/  USEL UR8, UR4, 0x1, !UP0 ;  /* 0x0000000104087887 */ /* 0x000fe2000c000000 */
[----:B------:R-:W-:Y:S01]  /*2f20*/  UMOV UR28, 0x0 ;  /* 0x00000000001c7882 */ /* 0x000fe20000000000 */
[----:B------:R-:W-:Y:S01]  /*2f30*/  UMOV UR29, 0x8218490 ;  /* 0x08218490001d7882 */ /* 0x000fe20000000000 */
[----:B------:R-:W-:Y:S01]  /*2f40*/  UMOV UR26, 0x0 ;  /* 0x00000000001a7882 */ /* 0x000fe20000000000 */
[----:B------:R-:W-:Y:S01]  /*2f50*/  UMOV UR27, 0x8218490 ;  /* 0x08218490001b7882 */ /* 0x000fe20000000000 */
[----:B------:R-:W-:Y:S01]  /*2f60*/  UMOV UR24, 0x0 ;  /* 0x0000000000187882 */ /* 0x000fe20000000000 */
[----:B------:R-:W-:Y:S01]  /*2f70*/  UMOV UR25, 0x8218490 ;  /* 0x0821849000197882 */ /* 0x000fe20000000000 */
[----:B------:R-:W-:Y:S01]  /*2f80*/  UMOV UR22, 0x0 ;  /* 0x0000000000167882 */ /* 0x000fe20000000000 */
[----:B------:R-:W-:Y:S01]  /*2f90*/  UMOV UR23, 0x8218490 ;  /* 0x0821849000177882 */ /* 0x000fe20000000000 */
[----:B------:R-:W-:Y:S02]  /*2fa0*/  ULOP3.LUT UR9, UR9, 0x4000000, URZ, 0xfc, !UPT ;  /* 0x0400000009097892 */ /* 0x000fe4000f8efcff */
[----:B------:R-:W-:-:S02]  /*2fb0*/  ULOP3.LUT UR10, UR10, 0x4000000, URZ, 0xfc, !UPT ;  /* 0x040000000a0a7892 */ /* 0x000fc4000f8efcff */
[----:B------:R-:W-:Y:S02]  /*2fc0*/  UIADD3 UR8, UPT, UPT, -UR8, URZ, URZ ;  /* 0x000000ff08087290 */ /* 0x000fe4000fffe1ff */
[----:B---3--:R-:W-:Y:S01]  /*2fd0*/  UISETP.GE.AND UP3, UPT, UR6, 0x1, UPT ;  /* 0x000000010600788c */ /* 0x008fe2000bf66270 */
[----:B------:R-:W-:Y:S01]  /*2fe0*/  UMOV UR20, 0x0 ;  /* 0x0000000000147882 */ /* 0x000fe20000000000 */
[----:B------:R-:W-:Y:S01]  /*2ff0*/  UMOV UR21, 0x8218490 ;  /* 0x0821849000157882 */ /* 0x000fe20000000000 */
[----:B------:R-:W-:Y:S01]  /*3000*/  UMOV UR18, 0x0 ;  /* 0x0000000000127882 */ /* 0x000fe20000000000 */
[----:B-1----:R-:W-:Y:S01]  /*3010*/  R2UR UR16, R0 ;  /* 0x00000000001072ca */ /* 0x002fe200000e0000 */
[----:B------:R-:W-:-:S14]  /*3020*/  UMOV UR19, 0x8218490 ;  /* 0x0821849000137882 */ /* 0x000fdc0000000000 */
.L_x_58:
[----:B------:R-:W-:Y:S02]  /*3030*/  LEA R0, R10, UR5, 0x3 ;  /* 0x000000050a007c11 */ /* 0x000fe4000f8e18ff */
[----:B------:R-:W-:Y:S02]  /*3040*/  SHF.L.U32 R2, R9, 0x1f, RZ ;  /* 0x0000001f09027819 */ /* 0x000fe400000006ff */
[----:B------:R-:W-:Y:S01]  /*3050*/  PLOP3.LUT P0, PT, PT, PT, UP3, 0x80, 0x8 ;  /* 0x000000000008781c */ /* 0x000fe20003f0f038 */
[----:B------:R-:W-:Y:S01]  /*3060*/  VIADD R3, R0, 0x90 ;  /* 0x0000009000037836 */ /* 0x000fe20000000000 */
[----:B-1----:R-:W1:Y:S02]  /*3070*/  SYNCS.PHASECHK.TRANS64.TRYWAIT P1, [R0+URZ+0x80], R2 ;  /* 0x00008002000075a7 */ /* 0x002e6400080211ff */
[----:B-1-3--:R-:W-:Y:S09]  /*3080*/  @!P1 BRA `(.L_x_52) ;  /* 0x00000060007c9947 */ /* 0x00aff20003800000 */
.L_x_143:
[----:B------:R-:W-:Y:S01]  /*3090*/  LEA R4, R10, UR5, 0x4 ;  /* 0x000000050a047c11 */ /* 0x000fe2000f8e20ff */
[----:B------:R-:W-:Y:S01]  /*30a0*/  @UP3 ULEA UR7, UR14, UR5, 0x3 ;  /* 0x000000050e073291 */ /* 0x000fe2000f8e18ff */
[----:B------:R-:W-:Y:S01]  /*30b0*/  PLOP3.LUT P2, PT, PT, PT, PT, 0x80, 0x8 ;  /* 0x000000000008781c */ /* 0x000fe20003f4f070 */
[----:B------:R-:W-:Y:S01]  /*30c0*/  ULEA UR6, UR15, UR5, 0x3 ;  /* 0x000000050f067291 */ /* 0x000fe2000f8e18ff */
[----:B------:R-:W-:Y:S02]  /*30d0*/  PRMT R3, RZ, 0x654, R3 ;  /* 0x00000654ff037816 */ /* 0x000fe40000000003 */
[----:B------:R-:W2:Y:S01]  /*30e0*/  LDS.128 R4, [R4+0x110] ;  /* 0x0001100004047984 */ /* 0x000ea20000000c00 */
[----:B-1----:R-:W-:Y:S02]  /*30f0*/  @P0 SHF.L.U32 R2, R8, 0x1f, RZ ;  /* 0x0000001f08020819 */ /* 0x002fe400000006ff */
[----:B------:R-:W-:Y:S01]  /*3100*/  SHF.L.U32 R0, R11, 0x1f, RZ ;  /* 0x0000001f0b007819 */ /* 0x000fe200000006ff */
[----:B------:R-:W-:Y:S01]  /*3110*/  @!PT LDS RZ, [RZ] ;  /* 0x00000000fffff984 */ /* 0x000fe20000000800 */
[----:B------:R-:W-:Y:S01]  /*3120*/  @!PT LDS RZ, [RZ] ;  /* 0x00000000fffff984 */ /* 0x000fe20000000800 */
[----:B------:R-:W-:Y:S01]  /*3130*/  @!PT LDS RZ, [RZ] ;  /* 0x00000000fffff984 */ /* 0x000fe20000000800 */
[----:B------:R-:W-:Y:S01]  /*3140*/  @!PT LDS RZ, [RZ] ;  /* 0x00000000fffff984 */ /* 0x000fe20000000800 */
[----:B------:R1:W-:Y:S06]  /*3150*/  MEMBAR.ALL.CTA ;  /* 0x0000000000007992 */ /* 0x0003ec0000008000 */
[----:B-1----:R-:W1:Y:S02]  /*3160*/  FENCE.VIEW.ASYNC.S ;  /* 0x00000000000073c6 */ /* 0x002e640000000000 */
[----:B-1----:R1:W-:Y:S01]  /*3170*/  SYNCS.ARRIVE.TRANS64.RED.A1T0 RZ, [R3+URZ], RZ ;  /* 0x000000ff03ff79a7 */ /* 0x0023e200081004ff */
[----:B------:R1:W3:Y:S01]  /*3180*/  @P0 SYNCS.PHASECHK.TRANS64.TRYWAIT P2, [UR7], R2 ;  /* 0x00000002ff0005a7 */ /* 0x0002e20008041107 */
[----:B------:R-:W-:Y:S01]  /*3190*/  ULEA UR7, UR15, UR16, 0x7 ;  /* 0x000000100f077291 */ /* 0x000fe2000f8e38ff */
[----:B--2---:R-:W-:Y:S01]  /*31a0*/  LOP3.LUT P1, RZ, R6, 0x1, RZ, 0xc0, !PT ;  /* 0x0000000106ff7812 */ /* 0x004fe2000782c0ff */
[----:B------:R-:W2:Y:S02]  /*31b0*/  SYNCS.PHASECHK.TRANS64.TRYWAIT P0, [UR6+0xc0], R0 ;  /* 0x0000c000ff0075a7 */ /* 0x000ea40008001106 */
[----:B-123--:R-:W-:Y:S10]  /*31c0*/  @!P0 BRA `(.L_x_53) ;  /* 0x0000006000408947 */ /* 0x00eff40003800000 */
.L_x_145:
[----:B------:R-:W-:Y:S01]  /*31d0*/  IADD3 R10, PT, PT, R10, 0x1, RZ ;  /* 0x000000010a0a7810 */ /* 0x000fe20007ffe0ff */
[----:B------:R-:W-:Y:S06]  /*31e0*/  BRA.U !UP3, `(.L_x_54) ;  /* 0x000000050b107547 */ /* 0x000fec000b800000 */
[----:B------:R-:W-:Y:S01]  /*31f0*/  UPLOP3.LUT UP4, UPT, UPT, UPT, UPT, 0x40, 0x4 ;  /* 0x000000000004789c */ /* 0x000fe20003f8e870 */
[----:B------:R-:W-:Y:S01]  /*3200*/  UMOV UR13, UR8 ;  /* 0x00000008000d7c82 */ /* 0x000fe20008000000 */
[----:B------:R-:W-:Y:S01]  /*3210*/  UMOV UR12, UR4 ;  /* 0x00000004000c7c82 */ /* 0x000fe20008000000 */
[----:B------:R-:W-:-:S08]  /*3220*/  UMOV UR17, UR14 ;  /* 0x0000000e00117c82 */ /* 0x000fd00008000000 */
.L_x_57:
[----:B------:R-:W-:Y:S02]  /*3230*/  UIADD3 UR13, UPT, UPT, UR13, 0x1, URZ ;  /* 0x000000010d0d7890 */ /* 0x000fe4000fffe0ff */
[----:B--2---:R-:W-:Y:S02]  /*3240*/  ULEA UR11, UR17, UR5, 0x3 ;  /* 0x00000005110b7291 */ /* 0x004fe4000f8e18ff */
[----:B------:R-:W-:Y:S01]  /*3250*/  UISETP.NE.AND UP0, UPT, UR13, URZ, UPT ;  /* 0x000000ff0d00728c */ /* 0x000fe2000bf05270 */
[----:B---3--:R-:W-:Y:S10]  /*3260*/  @P2 BRA `(.L_x_55) ;  /* 0x00000000000c2947 */ /* 0x008ff40003800000 */
[----:B-1----:R-:W-:Y:S04]  /*3270*/  SHF.L.U32 R2, R8, 0x1f, RZ ;  /* 0x0000001f08027819 */ /* 0x002fe800000006ff */
[----:B------:R-:W1:Y:S02]  /*3280*/  SYNCS.PHASECHK.TRANS64.TRYWAIT P0, [UR11], R2 ;  /* 0x00000002ff0075a7 */ /* 0x000e64000800110b */
[----:B-1----:R-:W-:Y:S05]  /*3290*/  @!P0 BRA `(.L_x_56) ;  /* 0x0000006000248947 */ /* 0x002fea0003800000 */
.L_x_55:
[----:B------:R-:W-:Y:S01]  /*32a0*/  UISETP.NE.AND UP1, UPT, UR12, 0x1, UPT ;  /* 0x000000010c00788c */ /* 0x000fe2000bf25270 */
[----:B------:R-:W-:Y:S01]  /*32b0*/  PLOP3.LUT P2, PT, PT, PT, PT, 0x80, 0x8 ;  /* 0x000000000008781c */ /* 0x000fe20003f4f070 */
[----:B------:R-:W-:Y:S02]  /*32c0*/  UIADD3 UR14, UPT, UPT, UR17, 0x1, URZ ;  /* 0x00000001110e7890 */ /* 0x000fe4000fffe0ff */
[----:B------:R-:W-:Y:S02]  /*32d0*/  ULEA UR64, UR17, UR10, 0xb ;  /* 0x0000000a11407291 */ /* 0x000fe4000f8e58ff */
[----:B------:R-:W-:Y:S01]  /*32e0*/  UISETP.NE.AND UP2, UPT, UR14, 0x3, UPT ;  /* 0x000000030e00788c */ /* 0x000fe2000bf45270 */
[----:B------:R-:W-:Y:S01]  /*32f0*/  PLOP3.LUT P0, PT, PT, PT, UP1, 0x80, 0x8 ;  /* 0x000000000008781c */ /* 0x000fe20003f0f018 */
[----:B------:R-:W-:Y:S02]  /*3300*/  ULEA UR62, UR17, UR9, 0xb ;  /* 0x00000009113e7291 */ /* 0x000fe4000f8e58ff */
[----:B------:R-:W-:Y:S02]  /*3310*/  USEL UR35, URZ, 0x1, UP2 ;  /* 0x00000001ff237887 */ /* 0x000fe40009000000 */
[----:B------:R-:W-:Y:S02]  /*3320*/  USEL UR14, UR14, URZ, UP2 ;  /* 0x000000ff0e0e7287 */ /* 0x000fe40009000000 */
[----:B------:R-:W-:Y:S02]  /*3330*/  UIADD3 UR60, UPT, UPT, UR64, 0x80, URZ ;  /* 0x00000080403c7890 */ /* 0x000fe4000fffe0ff */
[----:B------:R-:W-:Y:S01]  /*3340*/  @UP1 ULEA UR34, UR14, UR5, 0x3 ;  /* 0x000000050e221291 */ /* 0x000fe2000f8e18ff */
[----:B------:R-:W-:Y:S01]  /*3350*/  LOP3.LUT R8, R8, UR35, RZ, 0x3c, !PT ;  /* 0x0000002308087c12 */ /* 0x000fe2000f8e3cff */
[----:B------:R-:W-:Y:S02]  /*3360*/  UIADD3 UR58, UPT, UPT, UR62, 0x80, URZ ;  /* 0x000000803e3a7890 */ /* 0x000fe4000fffe0ff */
[----:B------:R-:W-:Y:S01]  /*3370*/  UIADD3 UR56, UPT, UPT, UR64, 0x100, URZ ;  /* 0x0000010040387890 */ /* 0x000fe2000fffe0ff */
[----:B-1----:R-:W-:Y:S01]  /*3380*/  @P0 SHF.L.U32 R0, R8, 0x1f, RZ ;  /* 0x0000001f08000819 */ /* 0x002fe200000006ff */
[----:B------:R-:W-:Y:S02]  /*3390*/  UIADD3 UR54, UPT, UPT, UR62, 0x100, URZ ;  /* 0x000001003e367890 */ /* 0x000fe4000fffe0ff */
[----:B------:R-:W-:Y:S01]  /*33a0*/  UIADD3 UR52, UPT, UPT, UR64, 0x180, URZ ;  /* 0x0000018040347890 */ /* 0x000fe2000fffe0ff */
[----:B------:R2:W3:Y:S01]  /*33b0*/  @P0 SYNCS.PHASECHK.TRANS64.TRYWAIT P2, [UR34], R0 ;  /* 0x00000000ff0005a7 */ /* 0x0004e20008041122 */
[----:B------:R-:W-:Y:S02]  /*33c0*/  UIADD3 UR50, UPT, UPT, UR62, 0x180, URZ ;  /* 0x000001803e327890 */ /* 0x000fe4000fffe0ff */
        /* <DEDUP_REMOVED lines=9> */
[----:B------:R-:W-:Y:S01]  /*3460*/  UIADD3 UR12, UPT, UPT, UR12, -0x1, URZ ;  /* 0xffffffff0c0c7890 */ /* 0x000fe2000fffe0ff */
[----:B------:R-:W-:Y:S01]  /*3470*/  UMOV UR65, 0x40004040 ;  /* 0x4000404000417882 */ /* 0x000fe20000000000 */
[----:B------:R-:W-:Y:S01]  /*3480*/  UMOV UR63, 0x40004040 ;  /* 0x40004040003f7882 */ /* 0x000fe20000000000 */
[----:B------:R-:W-:Y:S01]  /*3490*/  UMOV UR61, 0x40004040 ;  /* 0x40004040003d7882 */ /* 0x000fe20000000000 */
[----:B------:R2:W-:Y:S01]  /*34a0*/  UTCHMMA gdesc[UR62], gdesc[UR64], tmem[UR7], tmem[UR32], idesc[UR33], UP4 ;  /* 0x00ff20403e0075ea */ /* 0x0005e2000a000007 */
[----:B------:R-:W-:Y:S01]  /*34b0*/  UPLOP3.LUT UP4, UPT, UPT, UPT, UPT, 0x80, 0x8 ;  /* 0x000000000008789c */ /* 0x000fe20003f8f070 */
[----:B------:R-:W-:Y:S01]  /*34c0*/  UMOV UR59, 0x40004040 ;  /* 0x40004040003b7882 */ /* 0x000fe20000000000 */
[----:B------:R-:W-:Y:S01]  /*34d0*/  UMOV UR57, 0x40004040 ;  /* 0x4000404000397882 */ /* 0x000fe20000000000 */
[----:B------:R2:W-:Y:S01]  /*34e0*/  UTCHMMA gdesc[UR58], gdesc[UR60], tmem[UR7], tmem[UR30], idesc[UR31], UPT ;  /* 0x00ff1e3c3a0075ea */ /* 0x0005e2000b800007 */
        /* <DEDUP_REMOVED lines=14> */
[----:B------:R-:W-:Y:S01]  /*35d0*/  UMOV UR35, 0x40004040 ;  /* 0x4000404000237882 */ /* 0x000fe20000000000 */
[----:B------:R2:W-:Y:S01]  /*35e0*/  UTCHMMA gdesc[UR38], gdesc[UR40], tmem[UR7], tmem[UR20], idesc[UR21], UPT ;  /* 0x00ff1428260075ea */ /* 0x0005e2000b800007 */
[----:B------:R2:W-:Y:S01]  /*35f0*/  UTCHMMA gdesc[UR34], gdesc[UR36], tmem[UR7], tmem[UR18], idesc[UR19], UPT ;  /* 0x00ff1224220075ea */ /* 0x0005e2000b800007 */
[----:B------:R2:W-:Y:S01]  /*3600*/  UTCBAR [UR11], URZ ;  /* 0x000000ff0b0073e9 */ /* 0x0005e200080000ff */
[----:B------:R-:W-:Y:S01]  /*3610*/  UMOV UR17, UR14 ;  /* 0x0000000e00117c82 */ /* 0x000fe20008000000 */
[----:B------:R-:W-:Y:S05]  /*3620*/  BRA.U UP0, `(.L_x_57) ;  /* 0xfffffffd00007547 */ /* 0x000fea000b83ffff */
.L_x_54:
[----:B------:R-:W-:Y:S01]  /*3630*/  UIADD3 UR15, UPT, UPT, UR15, 0x1, URZ ;  /* 0x000000010f0f7890 */ /* 0x000fe2000fffe0ff */
[C---:B------:R-:W-:Y:S01]  /*3640*/  ISETP.NE.AND P0, PT, R10.reuse, 0x2, PT ;  /* 0x000000020a00780c */ /* 0x040fe20003f05270 */
[----:B--2---:R-:W-:Y:S02]  /*3650*/  UIADD3 UR7, UPT, UPT, UR6, 0xa0, URZ ;  /* 0x000000a006077890 */ /* 0x004fe4000fffe0ff */
[----:B------:R-:W-:Y:S01]  /*3660*/  UISETP.NE.AND UP0, UPT, UR15, 0x4, UPT ;  /* 0x000000040f00788c */ /* 0x000fe2000bf05270 */
[----:B-1----:R-:W-:Y:S02]  /*3670*/  SEL R0, RZ, 0x1, P0 ;  /* 0x00000001ff007807 */ /* 0x002fe40000000000 */
[----:B------:R-:W-:Y:S01]  /*3680*/  SEL R10, R10, RZ, P0 ;  /* 0x000000ff0a0a7207 */ /* 0x000fe20000000000 */
[----:B------:R-:W-:Y:S01]  /*3690*/  USEL UR6, URZ, 0x1, UP0 ;  /* 0x00000001ff067887 */ /* 0x000fe20008000000 */
[----:B------:R-:W-:Y:S01]  /*36a0*/  LOP3.LUT R9, R9, R0, RZ, 0x3c, !PT ;  /* 0x0000000009097212 */ /* 0x000fe200078e3cff */
[----:B------:R-:W-:Y:S01]  /*36b0*/  USEL UR15, UR15, URZ, UP0 ;  /* 0x000000ff0f0f7287 */ /* 0x000fe20008000000 */
[----:B------:R1:W-:Y:S03]  /*36c0*/  UTCBAR [UR7], URZ ;  /* 0x000000ff070073e9 */ /* 0x0003e600080000ff */
[----:B------:R-:W-:Y:S01]  /*36d0*/  LOP3.LUT R11, R11, UR6, RZ, 0x3c, !PT ;  /* 0x000000060b0b7c12 */ /* 0x000fe2000f8e3cff */
[----:B------:R-:W-:Y:S07]  /*36e0*/  @P1 BRA `(.L_x_58) ;  /* 0xfffffff800501947 */ /* 0x000fee000383ffff */
[----:B------:R-:W2:Y:S01]  /*36f0*/  S2UR UR4, SR_CgaCtaId ;  /* 0x00000000000479c3 */ /* 0x000ea20000008800 */
[----:B------:R-:W-:Y:S01]  /*3700*/  ELECT P0, URZ, PT ;  /* 0x0000000000ff782f */ /* 0x000fe20003800000 */
[----:B------:R-:W-:Y:S01]  /*3710*/  IMAD.MOV.U32 R0, RZ, RZ, 0x1 ;  /* 0x00000001ff007424 */ /* 0x000fe200078e00ff */
[----:B------:R-:W-:Y:S01]  /*3720*/  UIADD3 UR5, UPT, UPT, UR5, 0xc0, URZ ;  /* 0x000000c005057890 */ /* 0x000fe2000fffe0ff */
[----:B------:R-:W-:Y:S01]  /*3730*/  SHF.L.U32 R2, R11, 0x1f, RZ ;  /* 0x0000001f0b027819 */ /* 0x000fe200000006ff */
[----:B------:R-:W-:-:S03]  /*3740*/  UMOV UR6, 0x40 ;  /* 0x0000004000067882 */ /* 0x000fc60000000000 */
[----:B------:R-:W-:Y:S01]  /*3750*/  UVIRTCOUNT.DEALLOC.SMPOOL 0x80 ;  /* 0x000000800000784c */ /* 0x000fe20000000000 */
[----:B--2---:R-:W-:Y:S02]  /*3760*/  ULEA UR4, UR4, UR6, 0x18 ;  /* 0x0000000604047291 */ /* 0x004fe4000f8ec0ff */
[----:B------:R-:W-:-:S07]  /*3770*/  ULEA UR6, UR15, UR5, 0x3 ;  /* 0x000000050f067291 */ /* 0x000fce000f8e18ff */
[----:B------:R2:W-:Y:S02]  /*3780*/  @P0 STS.U8 [UR4+0x1c], R0 ;  /* 0x00001c00ff000988 */ /* 0x0005e40008000004 */
[----:B------:R-:W4:Y:S02]  /*3790*/  SYNCS.PHASECHK.TRANS64.TRYWAIT P0, [UR6], R2 ;  /* 0x00000002ff0075a7 */ /* 0x000f240008001106 */
[----:B--2-4-:R-:W-:Y:S05]  /*37a0*/  @!P0 BRA `(.L_x_59) ;  /* 0x0000005800f88947 */ /* 0x014fea0003800000 */
.L_x_148:
[----:B-1----:R-:W-:-:S04]  /*37b0*/  UIADD3 UR7, UPT, UPT, UR15, 0x1, URZ ;  /* 0x000000010f077890 */ /* 0x002fc8000fffe0ff */
[----:B------:R-:W-:-:S04]  /*37c0*/  UISETP.NE.AND UP0, UPT, UR7, 0x4, UPT ;  /* 0x000000040700788c */ /* 0x000fc8000bf05270 */
[----:B------:R-:W-:Y:S02]  /*37d0*/  USEL UR8, URZ, 0x1, UP0 ;  /* 0x00000001ff087887 */ /* 0x000fe40008000000 */
[----:B------:R-:W-:-:S04]  /*37e0*/  USEL UR7, UR7, URZ, UP0 ;  /* 0x000000ff07077287 */ /* 0x000fc80008000000 */
[----:B------:R-:W-:Y:S01]  /*37f0*/  ULEA UR6, UR7, UR5, 0x3 ;  /* 0x0000000507067291 */ /* 0x000fe2000f8e18ff */
[----:B--2---:R-:W-:-:S04]  /*3800*/  LOP3.LUT R2, R11, UR8, RZ, 0x3c, !PT ;  /* 0x000000080b027c12 */ /* 0x004fc8000f8e3cff */
[----:B------:R-:W-:-:S04]  /*3810*/  SHF.L.U32 R3, R2, 0x1f, RZ ;  /* 0x0000001f02037819 */ /* 0x000fc800000006ff */
[----:B------:R-:W1:Y:S02]  /*3820*/  SYNCS.PHASECHK.TRANS64.TRYWAIT P0, [UR6], R3 ;  /* 0x00000003ff0075a7 */ /* 0x000e640008001106 */
[----:B-1----:R-:W-:Y:S05]  /*3830*/  @!P0 BRA `(.L_x_60) ;  /* 0x0000005800ec8947 */ /* 0x002fea0003800000 */
.L_x_150:
        /* <DEDUP_REMOVED lines=9> */
.L_x_152:
[----:B------:R-:W-:-:S04]  /*38d0*/  UIADD3 UR7, UPT, UPT, UR7, 0x1, URZ ;  /* 0x0000000107077890 */ /* 0x000fc8000fffe0ff */
[----:B------:R-:W-:-:S04]  /*38e0*/  UISETP.NE.AND UP0, UPT, UR7, 0x4, UPT ;  /* 0x000000040700788c */ /* 0x000fc8000bf05270 */
[----:B------:R-:W-:Y:S02]  /*38f0*/  USEL UR6, URZ, 0x1, UP0 ;  /* 0x00000001ff067887 */ /* 0x000fe40008000000 */
[----:B------:R-:W-:-:S04]  /*3900*/  USEL UR7, UR7, URZ, UP0 ;  /* 0x000000ff07077287 */ /* 0x000fc80008000000 */
[----:B------:R-:W-:Y:S01]  /*3910*/  ULEA UR7, UR7, UR5, 0x3 ;  /* 0x0000000507077291 */ /* 0x000fe2000f8e18ff */
[----:B------:R-:W-:-:S04]  /*3920*/  LOP3.LUT R2, R2, UR6, RZ, 0x3c, !PT ;  /* 0x0000000602027c12 */ /* 0x000fc8000f8e3cff */
[----:B------:R-:W-:-:S04]  /*3930*/  SHF.L.U32 R2, R2, 0x1f, RZ ;  /* 0x0000001f02027819 */ /* 0x000fc800000006ff */
[----:B------:R-:W2:Y:S02]  /*3940*/  SYNCS.PHASECHK.TRANS64.TRYWAIT P0, [UR7], R2 ;  /* 0x00000002ff0075a7 */ /* 0x000ea40008001107 */
[----:B--2---:R-:W-:Y:S05]  /*3950*/  @!P0 BRA `(.L_x_62) ;  /* 0x0000005800d48947 */ /* 0x004fea0003800000 */
.L_x_154:
[----:B------:R-:W-:Y:S01]  /*3960*/  NOP ;  /* 0x0000000000007918 */ /* 0x000fe20000000000 */
[----:B-1----:R-:W1:Y:S01]  /*3970*/  LDS R0, [UR4+0x14] ;  /* 0x00001404ff007984 */ /* 0x002e620008000800 */
[----:B------:R-:W-:Y:S01]  /*3980*/  ULOP3.LUT UR6, UR16, 0xffff, URZ, 0xc0, !UPT ;  /* 0x0000ffff10067892 */ /* 0x000fe2000f8ec0ff */
[----:B------:R-:W-:Y:S01]  /*3990*/  UMOV UR8, 0xffff ;  /* 0x0000ffff00087882 */ /* 0x000fe20000000000 */
[----:B------:R-:W-:Y:S02]  /*39a0*/  UMOV UR5, 0x1 ;  /* 0x0000000100057882 */ /* 0x000fe40000000000 */
[----:B------:R-:W-:-:S04]  /*39b0*/  USHF.R.U32.HI UR6, URZ, 0x5, UR6 ;  /* 0x00000005ff067899 */ /* 0x000fc80008011606 */
[----:B------:R-:W-:Y:S02]  /*39c0*/  USHF.L.U32 UR8, UR8, UR6, URZ ;  /* 0x0000000608087299 */ /* 0x000fe400080006ff */
[----:B------:R-:W-:-:S04]  /*39d0*/  USHF.L.U32 UR5, UR5, UR6, URZ ;  /* 0x0000000605057299 */ /* 0x000fc800080006ff */
[----:B-1----:R-:W-:-:S04]  /*39e0*/  LOP3.LUT R0, R0, UR8, RZ, 0xc0, !PT ;  /* 0x0000000800007c12 */ /* 0x002fc8000f8ec0ff */
[----:B------:R-:W-:-:S13]  /*39f0*/  ISETP.NE.AND P0, PT, R0, UR8, PT ;  /* 0x0000000800007c0c */ /* 0x000fda000bf05270 */
[----:B------:R-:W-:Y:S05]  /*3a00*/  @P0 BRA `(.L_x_63) ;  /* 0x0000000000580947 */ /* 0x000fea0003800000 */
[----:B------:R-:W1:Y:S02]  /*3a10*/  LDS R0, [UR4+0x18] ;  /* 0x00001804ff007984 */ /* 0x000e640008000800 */
[----:B-1----:R-:W-:-:S04]  /*3a20*/  LOP3.LUT R0, R0, UR5, RZ, 0xc0, !PT ;  /* 0x0000000500007c12 */ /* 0x002fc8000f8ec0ff */
[----:B------:R-:W-:-:S13]  /*3a30*/  ISETP.NE.AND P0, PT, R0, UR5, PT ;  /* 0x0000000500007c0c */ /* 0x000fda000bf05270 */
[----:B------:R-:W-:Y:S05]  /*3a40*/  @P0 BRA `(.L_x_64) ;  /* 0x00000000003c0947 */ /* 0x000fea0003800000 */
[----:B------:R-:W1:Y:S01]  /*3a50*/  S2R R2, SR_LANEID ;  /* 0x0000000000027919 */ /* 0x000e620000000000 */
[----:B------:R-:W-:Y:S01]  /*3a60*/  ULOP3.LUT UR8, URZ, UR8, URZ, 0x33, !UPT ;  /* 0x00000008ff087292 */ /* 0x000fe2000f8e33ff */
[----:B------:R-:W-:Y:S02]  /*3a70*/  VOTEU.ANY UR7, UPT, PT ;  /* 0x0000000000077886 */ /* 0x000fe400038e0100 */
[----:B------:R-:W-:-:S03]  /*3a80*/  UFLO.U32 UR7, UR7 ;  /* 0x00000007000772bd */ /* 0x000fc600080e0000 */
[----:B------:R-:W-:-:S04]  /*3a90*/  IMAD.U32 R0, RZ, RZ, UR8 ;  /* 0x00000008ff007e24 */ /* 0x000fc8000f8e00ff */
[----:B------:R2:W4:Y:S02]  /*3aa0*/  REDUX UR6, R0 ;  /* 0x00000000000673c4 */ /* 0x0005240000000000 */
[----:B------:R1:W-:Y:S02]  /*3ab0*/  UTCATOMSWS.AND URZ, UR8 ;  /* 0x0000000800ff79e3 */ /* 0x0003e40008000000 */
[----:B-1----:R-:W-:Y:S02]  /*3ac0*/  ISETP.EQ.U32.AND P0, PT, R2, UR7, PT ;  /* 0x0000000702007c0c */ /* 0x002fe4000bf02070 */
[----:B--2---:R-:W-:Y:S02]  /*3ad0*/  LOP3.LUT R0, RZ, UR5, RZ, 0x33, !PT ;  /* 0x00000005ff007c12 */ /* 0x004fe4000f8e33ff */
[----:B----4-:R-:W-:Y:S02]  /*3ae0*/  MOV R2, UR6 ;  /* 0x0000000600027c02 */ /* 0x010fe40008000f00 */
[----:B------:R-:W1:Y:S07]  /*3af0*/  REDUX UR5, R0 ;  /* 0x00000000000573c4 */ /* 0x000e6e0000000000 */
[----:B------:R2:W-:Y:S01]  /*3b00*/  @P0 ATOMS.AND RZ, [UR4+0x14], R2 ;  /* 0x00001402ffff098c */ /* 0x0005e2000a800004 */
[----:B-1----:R-:W-:-:S05]  /*3b10*/  IMAD.U32 R0, RZ, RZ, UR5 ;  /* 0x00000005ff007e24 */ /* 0x002fca000f8e00ff */
[----:B------:R2:W-:Y:S01]  /*3b20*/  @P0 ATOMS.AND RZ, [UR4+0x18], R0 ;  /* 0x00001800ffff098c */ /* 0x0005e2000a800004 */
[----:B------:R-:W-:Y:S05]  /*3b30*/  BRA `(.L_x_65) ;  /* 0x0000000000147947 */ /* 0x000fea0003800000 */
.L_x_64:
[----:B------:R-:W-:Y:S02]  /*3b40*/  MOV R2, 0x3b60 ;  /* 0x00003b6000027802 */ /* 0x000fe40000000f00 */
[----:B---3-5:R-:W-:Y:S05]  /*3b50*/  CALL.REL.NOINC `($__internal_0_$__cuda_sm10x_tcgen05_guardrail_trap_col_being_dealloced_not_returned_by_alloc) ;  /* 0x0000005c00bc7944 */ /* 0x028fea0003c00000 */
[----:B------:R-:W-:Y:S05]  /*3b60*/  BRA `(.L_x_65) ;  /* 0x0000000000087947 */ /* 0x000fea0003800000 */
.L_x_63:
[----:B------:R-:W-:Y:S02]  /*3b70*/  MOV R2, 0x3b90 ;  /* 0x00003b9000027802 */ /* 0x000fe40000000f00 */
[----:B---3-5:R-:W-:Y:S05]  /*3b80*/  CALL.REL.NOINC `($__internal_2_$__cuda_sm10x_tcgen05_guardrail_trap_unallocated_columns_being_dealloced) ;  /* 0x0000005c00c87944 */ /* 0x028fea0003c00000 */
.L_x_65:
[----:B------:R-:W-:Y:S01]  /*3b90*/  NOP ;  /* 0x0000000000007918 */ /* 0x000fe20000000000 */
[----:B------:R-:W-:Y:S05]  /*3ba0*/  EXIT ;  /* 0x000000000000794d */ /* 0x000fea0003800000 */
.L_x_47:
[----:B------:R-:W-:-:S09]  /*3bb0*/  UISETP.NE.OR UP2, UPT, UR8, 0x3, !UP2 ;  /* 0x000000030800788c */ /* 0x000fd2000d745670 */
[----:B------:R-:W-:Y:S05]  /*3bc0*/  BRA.U UP2, `(.L_x_66) ;  /* 0x0000001102087547 */ /* 0x000fea000b800000 */
[----:B------:R-:W1:Y:S01]  /*3bd0*/  LDC R0, c[0x0][0xb30] ;  /* 0x0002cc00ff007b82 */ /* 0x000e620000000800 */
[----:B------:R-:W2:Y:S01]  /*3be0*/  LDCU.64 UR8, c[0x0][0x888] ;  /* 0x00011100ff0877ac */ /* 0x000ea20008000a00 */
[----:B------:R-:W-:Y:S02]  /*3bf0*/  HFMA2 R27, -RZ, RZ, 0, 0 ;  /* 0x00000000ff1b7431 */ /* 0x000fe400000001ff */
[----:B------:R-:W-:Y:S01]  /*3c00*/  IMAD.MOV.U32 R29, RZ, RZ, 0x1 ;  /* 0x00000001ff1d7424 */ /* 0x000fe200078e00ff */
[----:B------:R-:W-:Y:S01]  /*3c10*/  MOV R25, 0x2000 ;  /* 0x0000200000197802 */ /* 0x000fe20000000f00 */
[----:B------:R-:W4:Y:S01]  /*3c20*/  LDCU.64 UR4, c[0x0][0x890] ;  /* 0x00011200ff0477ac */ /* 0x000f220008000a00 */
[----:B------:R-:W-:Y:S01]  /*3c30*/  IMAD.MOV.U32 R28, RZ, RZ, RZ ;  /* 0x000000ffff1c7224 */ /* 0x000fe200078e00ff */
[----:B------:R-:W3:Y:S01]  /*3c40*/  LDC R24, c[0x0][0x370] ;  /* 0x0000dc00ff187b82 */ /* 0x000ee20000000800 */
[----:B------:R-:W-:Y:S01]  /*3c50*/  UMOV UR7, 0x400 ;  /* 0x0000040000077882 */ /* 0x000fe20000000000 */
[----:B------:R-:W-:-:S02]  /*3c60*/  UPLOP3.LUT UP1, UPT, UPT, UPT, UPT, 0x40, 0x4 ;  /* 0x000000000004789c */ /* 0x000fc40003f2e870 */
[----:B------:R-:W-:-:S04]  /*3c70*/  ULEA UR7, UR37, UR7, 0x18 ;  /* 0x0000000725077291 */ /* 0x000fc8000f8ec0ff */
[----:B------:R-:W3:Y:S01]  /*3c80*/  LDC R3, c[0x0][0xb0c] ;  /* 0x0002c300ff037b82 */ /* 0x000ee20000000800 */
[----:B------:R-:W-:Y:S02]  /*3c90*/  UIADD3 UR13, UPT, UPT, UR7, 0x48, URZ ;  /* 0x00000048070d7890 */ /* 0x000fe4000fffe0ff */
[----:B--2---:R-:W-:Y:S02]  /*3ca0*/  UISETP.NE.U32.AND UP2, UPT, UR8, URZ, UPT ;  /* 0x000000ff0800728c */ /* 0x004fe4000bf45070 */
[----:B------:R-:W-:Y:S02]  /*3cb0*/  UIADD3 UR33, UPT, UPT, UR7, 0x30, URZ ;  /* 0x0000003007217890 */ /* 0x000fe4000fffe0ff */
[----:B----4-:R-:W-:Y:S01]  /*3cc0*/  UISETP.NE.U32.AND UP3, UPT, UR4, URZ, UPT ;  /* 0x000000ff0400728c */ /* 0x010fe2000bf65070 */
[----:B------:R-:W2:Y:S01]  /*3cd0*/  LDC R18, c[0x0][0xb20] ;  /* 0x0002c800ff127b82 */ /* 0x000ea20000000800 */
[----:B-1----:R-:W-:Y:S01]  /*3ce0*/  ISETP.NE.AND P1, PT, R0, 0x1, PT ;  /* 0x000000010000780c */ /* 0x002fe20003f25270 */
[----:B------:R-:W-:-:S02]  /*3cf0*/  UISETP.NE.AND.EX UP2, UPT, UR9, URZ, UPT, UP2 ;  /* 0x000000ff0900728c */ /* 0x000fc4000bf45320 */
[----:B------:R-:W-:Y:S02]  /*3d00*/  UIADD3 UR25, UPT, UPT, UR7, 0x38, URZ ;  /* 0x0000003807197890 */ /* 0x000fe4000fffe0ff */
[----:B------:R-:W-:Y:S02]  /*3d10*/  UIADD3 UR17, UPT, UPT, UR7, 0x40, URZ ;  /* 0x0000004007117890 */ /* 0x000fe4000fffe0ff */
[----:B------:R-:W1:Y:S01]  /*3d20*/  LDC.64 R30, c[0x0][0x348] ;  /* 0x0000d200ff1e7b82 */ /* 0x000e620000000a00 */
[----:B------:R-:W-:Y:S02]  /*3d30*/  UPRMT UR13, UR37, 0x654, UR13 ;  /* 0x00000654250d7896 */ /* 0x000fe4000800000d */
[----:B------:R-:W-:-:S05]  /*3d40*/  UISETP.NE.AND.EX UP3, UPT, UR5, URZ, UPT, UP3 ;  /* 0x000000ff0500728c */ /* 0x000fca000bf65330 */
[----:B------:R-:W4:Y:S08]  /*3d50*/  LDC.64 R16, c[0x0][0xb10] ;  /* 0x0002c400ff107b82 */ /* 0x000f300000000a00 */
[----:B------:R-:W1:Y:S08]  /*3d60*/  LDC.64 R6, c[0x0][0xb18] ;  /* 0x0002c600ff067b82 */ /* 0x000e700000000a00 */
[----:B------:R-:W1:Y:S08]  /*3d70*/  LDC.64 R4, c[0x0][0xb28] ;  /* 0x0002ca00ff047b82 */ /* 0x000e700000000a00 */
[----:B--23--:R-:W1:Y:S02]  /*3d80*/  LDC R19, c[0x0][0x374] ;  /* 0x0000dd00ff137b82 */ /* 0x00ce640000000800 */
.L_x_77:
[C---:B------:R-:W-:Y:S02]  /*3d90*/  LEA R0, R28.reuse, UR7, 0x3 ;  /* 0x000000071c007c11 */ /* 0x040fe4000f8e18ff */
[----:B------:R-:W-:Y:S02]  /*3da0*/  SHF.L.U32 R2, R27, 0x1f, RZ ;  /* 0x0000001f1b027819 */ /* 0x000fe400000006ff */
[----:B------:R-:W-:Y:S02]  /*3db0*/  LEA R20, R28, UR7, 0x4 ;  /* 0x000000071c147c11 */ /* 0x000fe4000f8e20ff */
[----:B--2---:R-:W2:Y:S02]  /*3dc0*/  SYNCS.PHASECHK.TRANS64.TRYWAIT P0, [R0+URZ+0x80], R2 ;  /* 0x00008002000075a7 */ /* 0x004ea400080011ff */
[----:B--2---:R-:W-:Y:S05]  /*3dd0*/  @!P0 BRA `(.L_x_67) ;  /* 0x0000005400cc8947 */ /* 0x004fea0003800000 */
.L_x_155:
[----:B------:R-:W-:Y:S01]  /*3de0*/  ISETP.GE.AND P0, PT, R40, 0x1, PT ;  /* 0x000000012800780c */ /* 0x000fe20003f06270 */
[----:B------:R-:W3:Y:S01]  /*3df0*/  LDS.128 R20, [R20+0x110] ;  /* 0x0001100014147984 */ /* 0x000ee20000000c00 */
[----:B--2---:R-:W-:Y:S01]  /*3e00*/  VIADD R0, R0, 0x90 ;  /* 0x0000009000007836 */ /* 0x004fe20000000000 */
[----:B------:R-:W-:Y:S01]  /*3e10*/  @!PT LDS RZ, [RZ] ;  /* 0x00000000fffff984 */ /* 0x000fe20000000800 */
[----:B------:R-:W-:Y:S01]  /*3e20*/  @!PT LDS RZ, [RZ] ;  /* 0x00000000fffff984 */ /* 0x000fe20000000800 */
[----:B------:R-:W-:Y:S01]  /*3e30*/  @!PT LDS RZ, [RZ] ;  /* 0x00000000fffff984 */ /* 0x000fe20000000800 */
[----:B------:R-:W-:Y:S01]  /*3e40*/  @!PT LDS RZ, [RZ] ;  /* 0x00000000fffff984 */ /* 0x000fe20000000800 */
[----:B------:R2:W-:Y:S06]  /*3e50*/  MEMBAR.ALL.CTA ;  /* 0x0000000000007992 */ /* 0x0005ec0000008000 */
[----:B--2---:R-:W2:Y:S01]  /*3e60*/  FENCE.VIEW.ASYNC.S ;  /* 0x00000000000073c6 */ /* 0x004ea20000000000 */
[----:B------:R-:W-:Y:S04]  /*3e70*/  PRMT R0, RZ, 0x654, R0 ;  /* 0x00000654ff007816 */ /* 0x000fe80000000000 */
[----:B--2---:R2:W-:Y:S01]  /*3e80*/  SYNCS.ARRIVE.TRANS64.RED.A1T0 RZ, [R0+URZ], RZ ;  /* 0x000000ff00ff79a7 */ /* 0x0045e200081004ff */
[----:B---3--:R-:W-:Y:S11]  /*3e90*/  LOP3.LUT P3, RZ, R22, 0x1, RZ, 0xc0, !PT ;  /* 0x0000000116ff7812 */ /* 0x008ff6000786c0ff */
[----:B------:R-:W-:Y:S02]  /*3ea0*/  @!UPT UIADD3 URZ, UPT, UPT, URZ, URZ, URZ ;  /* 0x000000fffffff290 */ /* 0x000fe4000fffe0ff */
[----:B------:R-:W-:Y:S02]  /*3eb0*/  @P3 MOV R11, R20 ;  /* 0x00000014000b3202 */ /* 0x000fe40000000f00 */
[----:B------:R-:W-:Y:S01]  /*3ec0*/  @P3 LOP3.LUT R10, R21, 0xffff, RZ, 0xc0, !PT ;  /* 0x0000ffff150a3812 */ /* 0x000fe200078ec0ff */
[----:B--2---:R-:W-:Y:S06]  /*3ed0*/  @!P0 BRA `(.L_x_68) ;  /* 0x0000000000a48947 */ /* 0x004fec0003800000 */
[-C--:B-1----:R-:W-:Y:S01]  /*3ee0*/  IMAD.HI.U32 R0, R19, R7.reuse, RZ ;  /* 0x0000000713007227 */ /* 0x082fe200078e00ff */
[----:B------:R-:W-:Y:S02]  /*3ef0*/  ISETP.NE.AND P0, PT, R6, 0x1, PT ;  /* 0x000000010600780c */ /* 0x000fe40003f05270 */
[----:B------:R-:W-:Y:S01]  /*3f00*/  ISETP.NE.AND P2, PT, R40, 0x1, PT ;  /* 0x000000012800780c */ /* 0x000fe20003f45270 */
[----:B----4-:R-:W-:Y:S01]  /*3f10*/  IMAD.HI.U32 R9, R24, R16, RZ ;  /* 0x0000001018097227 */ /* 0x010fe200078e00ff */
[----:B------:R-:W-:Y:S02]  /*3f20*/  SHF.R.U32.HI R0, RZ, R18, R0 ;  /* 0x00000012ff007219 */ /* 0x000fe40000011600 */
[----:B------:R-:W-:Y:S01]  /*3f30*/  ISETP.NE.AND P4, PT, R3, 0x1, PT ;  /* 0x000000010300780c */ /* 0x000fe20003f85270 */
[----:B------:R-:W-:Y:S01]  /*3f40*/  IMAD.HI.U32 R13, R10, R7, RZ ;  /* 0x000000070a0d7227 */ /* 0x000fe200078e00ff */
[----:B------:R-:W-:Y:S02]  /*3f50*/  SHF.R.U32.HI R9, RZ, R17, R9 ;  /* 0x00000011ff097219 */ /* 0x000fe40000011609 */
[----:B------:R-:W-:Y:S01]  /*3f60*/  SEL R0, R19, R0, !P0 ;  /* 0x0000000013007207 */ /* 0x000fe20004000000 */
[----:B------:R-:W-:Y:S01]  /*3f70*/  IMAD.HI.U32 R12, R11, R16, RZ ;  /* 0x000000100b0c7227 */ /* 0x000fe200078e00ff */
[----:B------:R-:W-:Y:S03]  /*3f80*/  SEL R9, R24, R9, !P4 ;  /* 0x0000000918097207 */ /* 0x000fe60006000000 */
[-C--:B------:R-:W-:Y:S01]  /*3f90*/  IMAD.HI.U32 R8, R0, R4.reuse, RZ ;  /* 0x0000000400087227 */ /* 0x080fe200078e00ff */
[----:B------:R-:W-:Y:S03]  /*3fa0*/  SHF.R.U32.HI R12, RZ, R17, R12 ;  /* 0x00000011ff0c7219 */ /* 0x000fe6000001160c */
[----:B------:R-:W-:Y:S01]  /*3fb0*/  IMAD.HI.U32 R2, R9, R4, RZ ;  /* 0x0000000409027227 */ /* 0x000fe200078e00ff */
[-C--:B------:R-:W-:Y:S02]  /*3fc0*/  @P2 SHF.R.U32.HI R0, RZ, R5.reuse, R8 ;  /* 0x00000005ff002219 */ /* 0x080fe40000011608 */
[----:B------:R-:W-:Y:S02]  /*3fd0*/  SHF.R.U32.HI R8, RZ, R18, R13 ;  /* 0x00000012ff087219 */ /* 0x000fe4000001160d */
[----:B------:R-:W-:Y:S01]  /*3fe0*/  @P2 SHF.R.U32.HI R9, RZ, R5, R2 ;  /* 0x00000005ff092219 */ /* 0x000fe20000011602 */
[----:B------:R-:W-:Y:S01]  /*3ff0*/  IMAD R0, R40, R0, RZ ;  /* 0x0000000028007224 */ /* 0x000fe200078e02ff */
[----:B------:R-:W-:Y:S02]  /*4000*/  SEL R8, R10, R8, !P0 ;  /* 0x000000080a087207 */ /* 0x000fe40004000000 */
[----:B------:R-:W-:Y:S01]  /*4010*/  SEL R2, R11, R12, !P4 ;  /* 0x0000000c0b027207 */ /* 0x000fe20006000000 */
[----:B------:R-:W-:Y:S01]  /*4020*/  IMAD R12, R40, R9, RZ ;  /* 0x00000009280c7224 */ /* 0x000fe200078e02ff */
[C---:B------:R-:W-:Y:S01]  /*4030*/  ISETP.GE.AND P0, PT, R8.reuse, R0, PT ;  /* 0x000000000800720c */ /* 0x040fe20003f06270 */
[----:B------:R-:W-:Y:S03]  /*4040*/  IMAD.HI.U32 R0, R8, R4, RZ ;  /* 0x0000000408007227 */ /* 0x000fe600078e00ff */
[----:B------:R-:W-:Y:S02]  /*4050*/  ISETP.GE.OR P0, PT, R2, R12, P0 ;  /* 0x0000000c0200720c */ /* 0x000fe40000706670 */
[-C--:B------:R-:W-:Y:S04]  /*4060*/  SHF.R.U32.HI R0, RZ, R5.reuse, R0 ;  /* 0x00000005ff007219 */ /* 0x080fe80000011600 */
[----:B------:R-:W-:Y:S05]  /*4070*/  SEL R13, R8, R0, !P2 ;  /* 0x00000000080d7207 */ /* 0x000fea0005000000 */
[----:B------:R-:W-:Y:S02]  /*4080*/  IMAD.MOV R12, RZ, RZ, -R13 ;  /* 0x000000ffff0c7224 */ /* 0x000fe400078e0a0d */
[----:B------:R-:W-:Y:S04]  /*4090*/  @!P0 IMAD.HI.U32 R0, R2, R4, RZ ;  /* 0x0000000402008227 */ /* 0x000fe800078e00ff */
[----:B------:R-:W-:Y:S01]  /*40a0*/  IMAD R12, R40, R12, R8 ;  /* 0x0000000c280c7224 */ /* 0x000fe200078e0208 */
[----:B------:R-:W-:Y:S04]  /*40b0*/  @!P0 SHF.R.U32.HI R0, RZ, R5, R0 ;  /* 0x00000005ff008219 */ /* 0x000fe80000011600 */
[----:B------:R-:W-:Y:S04]  /*40c0*/  @!P0 SEL R0, R2, R0, !P2 ;  /* 0x0000000002008207 */ /* 0x000fe80005000000 */
[----:B------:R-:W-:Y:S01]  /*40d0*/  @!P0 IADD3 R13, PT, PT, R13, -R0, RZ ;  /* 0x800000000d0d8210 */ /* 0x000fe20007ffe0ff */
[----:B------:R-:W-:Y:S01]  /*40e0*/  @!P0 IMAD R0, R9, R12, R0 ;  /* 0x0000000c09008224 */ /* 0x000fe200078e0200 */
[----:B------:R-:W-:Y:S01]  /*40f0*/  IADD3 R9, PT, PT, -R8, RZ, RZ ;  /* 0x000000ff08097210 */ /* 0x000fe20007ffe1ff */
[--C-:B------:R-:W-:Y:S02]  /*4100*/  IMAD.MOV R12, RZ, RZ, -R2.reuse ;  /* 0x000000ffff0c7224 */ /* 0x100fe400078e0a02 */
[----:B------:R-:W-:Y:S02]  /*4110*/  @!P0 IMAD R8, R13, R40, R2 ;  /* 0x000000280d088224 */ /* 0x000fe400078e0202 */
[----:B------:R-:W-:Y:S02]  /*4120*/  @!P0 IMAD.MOV.U32 R2, RZ, RZ, R0 ;  /* 0x000000ffff028224 */ /* 0x000fe400078e0000 */
[----:B------:R-:W-:Y:S02]  /*4130*/  IMAD R11, R3, R12, R11 ;  /* 0x0000000c030b7224 */ /* 0x000fe400078e020b */
[----:B------:R-:W-:Y:S02]  /*4140*/  IMAD R10, R6, R9, R10 ;  /* 0x00000009060a7224 */ /* 0x000fe400078e020a */
[----:B------:R-:W-:Y:S02]  /*4150*/  IMAD R11, R2, R3, R11 ;  /* 0x00000003020b7224 */ /* 0x000fe400078e020b */
[----:B------:R-:W-:Y:S02]  /*4160*/  IMAD R10, R8, R6, R10 ;  /* 0x00000006080a7224 */ /* 0x000fe400078e020a */
.L_x_68:
[----:B------:R-:W-:Y:S05]  /*4170*/  BRA.U UP1, `(.L_x_69) ;  /* 0x0000000101107547 */ /* 0x000fea000b800000 */
[----:B------:R-:W-:Y:S04]  /*4180*/  MOV R2, UR6 ;  /* 0x0000000600027c02 */ /* 0x000fe80008000f00 */
[----:B------:R-:W-:Y:S04]  /*4190*/  SHF.L.U32 R2, R2, 0x1f, RZ ;  /* 0x0000001f02027819 */ /* 0x000fe800000006ff */
[----:B------:R-:W2:Y:S02]  /*41a0*/  SYNCS.PHASECHK.TRANS64.TRYWAIT P0, [UR7+0x78], R2 ;  /* 0x00007802ff0075a7 */ /* 0x000ea40008001107 */
[----:B--2---:R-:W-:Y:S05]  /*41b0*/  @!P0 BRA `(.L_x_70) ;  /* 0x0000005000e88947 */ /* 0x004fea0003800000 */
.L_x_69:
[----:B------:R-:W-:Y:S02]  /*41c0*/  R2UR UR35, R15 ;  /* 0x000000000f2372ca */ /* 0x000fe400000e0000 */
[----:B------:R-:W-:Y:S02]  /*41d0*/  R2UR UR34, R14 ;  /* 0x000000000e2272ca */ /* 0x000fe400000e0000 */
[----:B------:R-:W-:Y:S02]  /*41e0*/  ISETP.NE.U32.AND P2, PT, RZ, UR4, PT ;  /* 0x00000004ff007c0c */ /* 0x000fe4000bf45070 */
[----:B------:R-:W-:Y:S02]  /*41f0*/  SHF.L.U32 R14, R29, 0x1f, RZ ;  /* 0x0000001f1d0e7819 */ /* 0x000fe400000006ff */
[----:B------:R-:W-:Y:S05]  /*4200*/  ISETP.NE.AND.EX P2, PT, RZ, UR5, PT, P2 ;  /* 0x00000005ff007c0c */ /* 0x000fea000bf45320 */
[----:B------:R-:W-:Y:S02]  /*4210*/  USHF.L.U32 UR35, UR35, 0x7, URZ ;  /* 0x0000000723237899 */ /* 0x000fe400080006ff */
[----:B------:R-:W-:Y:S01]  /*4220*/  USHF.L.U32 UR34, UR34, 0x7, URZ ;  /* 0x0000000722227899 */ /* 0x000fe200080006ff */
[----:B------:R-:W-:Y:S11]  /*4230*/  BRA.U !UP3, `(.L_x_71) ;  /* 0x000000010b347547 */ /* 0x000ff6000b800000 */
[----:B------:R-:W-:Y:S01]  /*4240*/  UPLOP3.LUT UP0, UPT, UPT, UPT, UP2, 0x80, 0x8 ;  /* 0x000000000008789c */ /* 0x000fe20003f0f020 */
[----:B--2---:R-:W-:Y:S02]  /*4250*/  HFMA2 R0, -RZ, RZ, 0, 5.9604644775390625e-08 ;  /* 0x00000001ff007431 */ /* 0x004fe400000001ff */
[----:B------:R-:W-:Y:S03]  /*4260*/  IMAD.MOV.U32 R88, RZ, RZ, 0x1 ;  /* 0x00000001ff587424 */ /* 0x000fe600078e00ff */
[----:B------:R-:W-:Y:S05]  /*4270*/  PLOP3.LUT P0, PT, PT, PT, UP0, 0x80, 0x8 ;  /* 0x000000000008781c */ /* 0x000fea0003f0f008 */
[----:B------:R-:W2:Y:S01]  /*4280*/  @UP0 LDCU.64 UR10, c[0x0][0x888] ;  /* 0x00011100ff0a07ac */ /* 0x000ea20008000a00 */
[----:B------:R-:W-:Y:S07]  /*4290*/  @UP0 UIMAD UR8, UR36, UR4, URZ ;  /* 0x00000004240802a4 */ /* 0x000fee000f8e02ff */
[----:B------:R-:W-:Y:S01]  /*42a0*/  @!P0 PRMT R88, R0, 0x7610, R88 ;  /* 0x0000761000588816 */ /* 0x000fe20000000058 */
[----:B--2---:R-:W-:Y:S03]  /*42b0*/  @UP0 UIMAD.WIDE UR10, UR8, 0x4, UR10 ;  /* 0x00000004080a08a5 */ /* 0x004fe6000f8e020a */
[----:B------:R-:W2:Y:S03]  /*42c0*/  @!UP0 LDCU UR8, c[0x0][0x880] ;  /* 0x00011000ff0887ac */ /* 0x000ea60008000800 */
[----:B------:R-:W-:Y:S01]  /*42d0*/  IMAD.U32 R8, RZ, RZ, UR10 ;  /* 0x0000000aff087e24 */ /* 0x000fe2000f8e00ff */
[----:B------:R-:W-:Y:S05]  /*42e0*/  MOV R9, UR11 ;  /* 0x0000000b00097c02 */ /* 0x000fea0008000f00 */
[----:B-----5:R3:W5:Y:S02]  /*42f0*/  @P0 LDG.E R49, desc[UR46][R8.64] ;  /* 0x0000002e08310981 */ /* 0x020764000c1e1900 */
[----:B--23--:R-:W-:Y:S07]  /*4300*/  @!P0 IMAD.U32 R49, RZ, RZ, UR8 ;  /* 0x00000008ff318e24 */ /* 0x00cfee000f8e00ff */
.L_x_71:
[----:B-----5:R-:W-:Y:S01]  /*4310*/  @!P2 FSETP.EQ.AND P0, PT, R49, RZ, PT ;  /* 0x000000ff3100a20b */ /* 0x020fe20003f02000 */
[----:B------:R-:W-:Y:S01]  /*4320*/  @!UPT UIADD3 URZ, UPT, UPT, URZ, URZ, URZ ;  /* 0x000000fffffff290 */ /* 0x000fe2000fffe0ff */
[----:B------:R-:W-:Y:S11]  /*4330*/  @!P2 BRA `(.L_x_72) ;  /* 0x000000000014a947 */ /* 0x000ff60003800000 */
[----:B------:R-:W-:Y:S02]  /*4340*/  LOP3.LUT P2, RZ, R88, 0xff, RZ, 0xc0, !PT ;  /* 0x000000ff58ff7812 */ /* 0x000fe4000784c0ff */
[----:B------:R-:W-:Y:S04]  /*4350*/  PLOP3.LUT P0, PT, PT, PT, UP0, 0x80, 0x8 ;  /* 0x000000000008781c */ /* 0x000fe80003f0f008 */
[----:B------:R-:W-:Y:S07]  /*4360*/  PLOP3.LUT P0, PT, P0, PT, PT, 0x8, 0x80 ;  /* 0x000000000080781c */ /* 0x000fee000070e170 */
[----:B------:R-:W-:Y:S11]  /*4370*/  @P2 FSETP.EQ.AND P0, PT, R49, RZ, PT ;  /* 0x000000ff3100220b */ /* 0x000ff60003f02000 */
[----:B------:R-:W-:Y:S02]  /*4380*/  @!UPT UIADD3 URZ, UPT, UPT, URZ, URZ, URZ ;  /* 0x000000fffffff290 */ /* 0x000fe4000fffe0ff */
.L_x_72:
[----:B------:R-:W3:Y:S01]  /*4390*/  SYNCS.PHASECHK.TRANS64.TRYWAIT P2, [UR7+0x50], R14 ;  /* 0x0000500eff0075a7 */ /* 0x000ee20008041107 */
[----:B------:R-:W-:Y:S04]  /*43a0*/  ELECT P4, URZ, PT ;  /* 0x0000000000ff782f */ /* 0x000fe80003880000 */
[----:B------:R-:W-:Y:S11]  /*43b0*/  PLOP3.LUT P4, PT, P0, P4, PT, 0xf2, 0x2f ;  /* 0x00000000002f781c */ /* 0x000ff60000789e72 */
[----:B------:R-:W-:Y:S02]  /*43c0*/  @!UPT UIADD3 URZ, UPT, UPT, URZ, URZ, URZ ;  /* 0x000000fffffff290 */ /* 0x000fe4000fffe0ff */
[----:B-1----:R-:W-:Y:S05]  /*43d0*/  @!P4 IADD3 R8, P0, PT, R30, 0x580, RZ ;  /* 0x000005801e08c810 */ /* 0x002fea0007f1e0ff */
[----:B--2---:R-:W-:Y:S01]  /*43e0*/  @!P4 IMAD.X R2, RZ, RZ, R31, P0 ;  /* 0x000000ffff02c224 */ /* 0x004fe200000e061f */
[----:B---3--:R-:W-:Y:S07]  /*43f0*/  @!P2 BRA `(.L_x_73) ;  /* 0x000000500070a947 */ /* 0x008fee0003800000 */
.L_x_158:
[----:B------:R-:W-:Y:S01]  /*4400*/  @!P4 R2UR UR8, R2 ;  /* 0x000000000208c2ca */ /* 0x000fe200000e0000 */
[----:B------:R-:W-:Y:S01]  /*4410*/  VOTEU.ALL UP1, P4 ;  /* 0x0000000000ff7886 */ /* 0x000fe20002020000 */
[----:B------:R-:W-:Y:S01]  /*4420*/  @!P4 R2UR UR9, R8 ;  /* 0x000000000809c2ca */ /* 0x000fe200000e0000 */
[----:B-1----:R-:W-:Y:S01]  /*4430*/  @!P4 IMAD.MOV.U32 R0, RZ, RZ, 0x2000 ;  /* 0x00002000ff00c424 */ /* 0x002fe200078e00ff */
[----:B------:R-:W-:Y:S01]  /*4440*/  UMOV UR10, 0x0 ;  /* 0x00000000000a7882 */ /* 0x000fe20000000000 */
[----:B------:R-:W-:Y:S01]  /*4450*/  UMOV UR11, 0x10000000 ;  /* 0x10000000000b7882 */ /* 0x000fe20000000000 */
[----:B------:R-:W-:Y:S01]  /*4460*/  @!UP1 UIADD3 UR32, UPT, UPT, UR7, 0x200, URZ ;  /* 0x0000020007209890 */ /* 0x000fe2000fffe0ff */
[----:B------:R-:W-:Y:S06]  /*4470*/  VOTEU.ALL UP1, P4 ;  /* 0x0000000000ff7886 */ /* 0x000fec0002020000 */
[----:B------:R-:W-:Y:S01]  /*4480*/  IMAD.U32 R9, RZ, RZ, UR8 ;  /* 0x00000008ff097e24 */ /* 0x000fe2000f8e00ff */
[----:B------:R-:W-:Y:S01]  /*4490*/  UPRMT UR8, UR37, 0x654, UR33 ;  /* 0x0000065425087896 */ /* 0x000fe20008000021 */
[----:B------:R-:W-:Y:S03]  /*44a0*/  IMAD.U32 R8, RZ, RZ, UR9 ;  /* 0x00000009ff087e24 */ /* 0x000fe6000f8e00ff */
[----:B------:R-:W-:Y:S02]  /*44b0*/  @!P4 R2UR UR15, R9 ;  /* 0x00000000090fc2ca */ /* 0x000fe400000e0000 */
[----:B------:R-:W-:Y:S02]  /*44c0*/  @!P4 R2UR UR14, R8 ;  /* 0x00000000080ec2ca */ /* 0x000fe400000e0000 */
[----:B------:R-:W-:Y:S05]  /*44d0*/  @!P4 IADD3 R8, P0, PT, R30, 0x580, RZ ;  /* 0x000005801e08c810 */ /* 0x000fea0007f1e0ff */
[----:B------:R-:W-:Y:S06]  /*44e0*/  @!P4 IMAD.X R2, RZ, RZ, R31, P0 ;  /* 0x000000ffff02c224 */ /* 0x000fec00000e061f */
[----:B------:R1:W-:Y:S01]  /*44f0*/  @!UP1 UTMALDG.3D [UR32], [UR14], desc[UR10] ;  /* 0x00000a200e0095b4 */ /* 0x0003e20008011000 */
[----:B------:R1:W-:Y:S01]  /*4500*/  @!P4 SYNCS.ARRIVE.TRANS64.RED.A0TR RZ, [UR7+0x30], R0 ;  /* 0x00003000ffffc9a7 */ /* 0x0003e20008300407 */
[----:B------:R-:W-:Y:S01]  /*4510*/  SYNCS.ARRIVE.TRANS64.RED.A1T0 RZ, [UR8], RZ ;  /* 0x000000ffffff79a7 */ /* 0x000fe20008100408 */
[----:B------:R-:W2:Y:S02]  /*4520*/  SYNCS.PHASECHK.TRANS64.TRYWAIT P2, [UR7+0x58], R14 ;  /* 0x0000580eff0075a7 */ /* 0x000ea40008041107 */
[----:B-12---:R-:W-:Y:S05]  /*4530*/  @!P2 BRA `(.L_x_74) ;  /* 0x000000500038a947 */ /* 0x006fea0003800000 */
.L_x_160:
[----:B------:R-:W-:Y:S01]  /*4540*/  @!P4 R2UR UR8, R2 ;  /* 0x000000000208c2ca */ /* 0x000fe200000e0000 */
[----:B------:R-:W-:Y:S01]  /*4550*/  VOTEU.ALL UP1, P4 ;  /* 0x0000000000ff7886 */ /* 0x000fe20002020000 */
[----:B------:R-:W-:Y:S01]  /*4560*/  @!P4 R2UR UR9, R8 ;  /* 0x000000000809c2ca */ /* 0x000fe200000e0000 */
[----:B-1----:R-:W-:Y:S01]  /*4570*/  @!P4 IMAD.MOV.U32 R0, RZ, RZ, 0x2000 ;  /* 0x00002000ff00c424 */ /* 0x002fe200078e00ff */
[----:B------:R-:W-:Y:S01]  /*4580*/  UMOV UR10, 0x0 ;  /* 0x00000000000a7882 */ /* 0x000fe20000000000 */
[----:B------:R-:W-:Y:S01]  /*4590*/  UMOV UR11, 0x10000000 ;  /* 0x10000000000b7882 */ /* 0x000fe20000000000 */
[----:B------:R-:W-:Y:S02]  /*45a0*/  @!UP1 UIADD3 UR26, UPT, UPT, UR34, 0x20, URZ ;  /* 0x00000020221a9890 */ /* 0x000fe4000fffe0ff */
[----:B------:R-:W-:Y:S01]  /*45b0*/  @!UP1 UIADD3 UR24, UPT, UPT, UR7, 0x2200, URZ ;  /* 0x0000220007189890 */ /* 0x000fe2000fffe0ff */
[----:B------:R-:W-:Y:S01]  /*45c0*/  VOTEU.ALL UP1, P4 ;  /* 0x0000000000ff7886 */ /* 0x000fe20002020000 */
[----:B------:R-:W-:Y:S01]  /*45d0*/  UMOV UR27, UR35 ;  /* 0x00000023001b7c82 */ /* 0x000fe20008000000 */
[----:B------:R-:W-:Y:S02]  /*45e0*/  UMOV UR28, UR36 ;  /* 0x00000024001c7c82 */ /* 0x000fe40008000000 */
        /* <DEDUP_REMOVED lines=12> */
.L_x_162:
[----:B------:R-:W2:Y:S01]  /*46b0*/  LDC.64 R12, c[0x0][0xb18] ;  /* 0x0002c600ff0c7b82 */ /* 0x000ea20000000a00 */
[----:B------:R-:W-:Y:S01]  /*46c0*/  @!P4 R2UR UR8, R2 ;  /* 0x000000000208c2ca */ /* 0x000fe200000e0000 */
[----:B------:R-:W-:Y:S01]  /*46d0*/  VOTEU.ALL UP1, P4 ;  /* 0x0000000000ff7886 */ /* 0x000fe20002020000 */
[----:B------:R-:W-:Y:S01]  /*46e0*/  @!P4 R2UR UR9, R8 ;  /* 0x000000000809c2ca */ /* 0x000fe200000e0000 */
[----:B-1----:R-:W-:Y:S01]  /*46f0*/  @!P4 IMAD.MOV.U32 R0, RZ, RZ, 0x2000 ;  /* 0x00002000ff00c424 */ /* 0x002fe200078e00ff */
[----:B------:R-:W-:Y:S03]  /*4700*/  UMOV UR10, 0x0 ;  /* 0x00000000000a7882 */ /* 0x000fe60000000000 */
[----:B------:R-:W1:Y:S01]  /*4710*/  @!P1 LDC R2, c[0x0][0xb0c] ;  /* 0x0002c300ff029b82 */ /* 0x000e620000000800 */
[----:B------:R-:W-:Y:S01]  /*4720*/  @!UP1 UIADD3 UR18, UPT, UPT, UR34, 0x40, URZ ;  /* 0x0000004022129890 */ /* 0x000fe2000fffe0ff */
[----:B------:R-:W-:Y:S01]  /*4730*/  @P3 SHF.R.U32.HI R26, RZ, 0x10, R21 ;  /* 0x00000010ff1a3819 */ /* 0x000fe20000011615 */
[----:B------:R-:W-:Y:S01]  /*4740*/  @!UP1 UIADD3 UR16, UPT, UPT, UR7, 0x4200, URZ ;  /* 0x0000420007109890 */ /* 0x000fe2000fffe0ff */
[----:B------:R-:W-:Y:S01]  /*4750*/  VIADD R28, R28, 0x1 ;  /* 0x000000011c1c7836 */ /* 0x000fe20000000000 */
[----:B------:R-:W-:Y:S01]  /*4760*/  VOTEU.ALL UP1, P4 ;  /* 0x0000000000ff7886 */ /* 0x000fe20002020000 */
[----:B------:R-:W-:Y:S01]  /*4770*/  UMOV UR11, 0x10000000 ;  /* 0x10000000000b7882 */ /* 0x000fe20000000000 */
[----:B------:R-:W-:Y:S01]  /*4780*/  UMOV UR19, UR35 ;  /* 0x0000002300137c82 */ /* 0x000fe20008000000 */
[----:B------:R-:W-:Y:S01]  /*4790*/  IMAD.U32 R9, RZ, RZ, UR8 ;  /* 0x00000008ff097e24 */ /* 0x000fe2000f8e00ff */
[----:B------:R-:W-:Y:S01]  /*47a0*/  UMOV UR20, UR36 ;  /* 0x0000002400147c82 */ /* 0x000fe20008000000 */
[----:B------:R-:W-:Y:S01]  /*47b0*/  IMAD.U32 R8, RZ, RZ, UR9 ;  /* 0x00000009ff087e24 */ /* 0x000fe2000f8e00ff */
[----:B------:R-:W-:Y:S02]  /*47c0*/  UPRMT UR8, UR37, 0x654, UR17 ;  /* 0x0000065425087896 */ /* 0x000fe40008000011 */
[----:B------:R-:W-:Y:S02]  /*47d0*/  @!P4 R2UR UR15, R9 ;  /* 0x00000000090fc2ca */ /* 0x000fe400000e0000 */
[----:B------:R-:W-:Y:S02]  /*47e0*/  @!P4 R2UR UR14, R8 ;  /* 0x00000000080ec2ca */ /* 0x000fe400000e0000 */
[----:B------:R-:W3:Y:S11]  /*47f0*/  LDC.64 R8, c[0x0][0xb10] ;  /* 0x0002c400ff087b82 */ /* 0x000ef60000000a00 */
[----:B------:R1:W-:Y:S01]  /*4800*/  @!UP1 UTMALDG.3D [UR16], [UR14], desc[UR10] ;  /* 0x00000a100e0095b4 */ /* 0x0003e20008011000 */
[----:B------:R5:W-:Y:S01]  /*4810*/  @!P4 SYNCS.ARRIVE.TRANS64.RED.A0TR RZ, [UR7+0x40], R0 ;  /* 0x00004000ffffc9a7 */ /* 0x000be20008300407 */
[C---:B---3--:R-:W-:Y:S01]  /*4820*/  @!P1 IMAD.HI.U32 R8, R11.reuse, R8, RZ ;  /* 0x000000080b089227 */ /* 0x048fe200078e00ff */
[----:B--2---:R-:W-:Y:S02]  /*4830*/  @!P1 ISETP.NE.AND P0, PT, R12, 0x1, PT ;  /* 0x000000010c00980c */ /* 0x004fe40003f05270 */
[----:B-1----:R-:W-:Y:S01]  /*4840*/  @!P1 ISETP.NE.AND P2, PT, R2, 0x1, PT ;  /* 0x000000010200980c */ /* 0x002fe20003f45270 */
[----:B------:R-:W-:Y:S01]  /*4850*/  SYNCS.ARRIVE.TRANS64.RED.A1T0 RZ, [UR8], RZ ;  /* 0x000000ffffff79a7 */ /* 0x000fe20008100408 */
[C---:B------:R-:W-:Y:S01]  /*4860*/  @!P1 IMAD.HI.U32 R13, R10.reuse, R13, RZ ;  /* 0x0000000d0a0d9227 */ /* 0x040fe200078e00ff */
[----:B------:R-:W-:Y:S04]  /*4870*/  @!P1 SHF.R.U32.HI R8, RZ, R9, R8 ;  /* 0x00000009ff089219 */ /* 0x000fe80000011608 */
[----:B------:R-:W-:Y:S01]  /*4880*/  @!P1 SEL R8, R11, R8, !P2 ;  /* 0x000000080b089207 */ /* 0x000fe20005000000 */
[----:B------:R-:W1:Y:S01]  /*4890*/  SYNCS.PHASECHK.TRANS64.TRYWAIT P5, [UR7+0x68], R14 ;  /* 0x0000680eff0075a7 */ /* 0x000e6200080a1107 */
[----:B-----5:R-:W2:Y:S02]  /*48a0*/  @!P1 LDC R0, c[0x0][0xb20] ;  /* 0x0002c800ff009b82 */ /* 0x020ea40000000800 */
[----:B--2---:R-:W-:Y:S04]  /*48b0*/  @!P1 SHF.R.U32.HI R0, RZ, R0, R13 ;  /* 0x00000000ff009219 */ /* 0x004fe8000001160d */
[----:B------:R-:W-:Y:S05]  /*48c0*/  @!P1 SEL R9, R10, R0, !P0 ;  /* 0x000000000a099207 */ /* 0x000fea0004000000 */
[----:B------:R-:W-:Y:S02]  /*48d0*/  @!P1 IMAD.IADD R0, R9, 0x1, -R8 ;  /* 0x0000000109009824 */ /* 0x000fe400078e0a08 */
[----:B------:R-:W-:Y:S02]  /*48e0*/  @!P1 IMAD.IADD R8, R8, 0x1, -R9 ;  /* 0x0000000108089824 */ /* 0x000fe400078e0a09 */
[----:B------:R-:W-:Y:S02]  /*48f0*/  @!P1 IMAD R11, R0, R2, R11 ;  /* 0x00000002000b9224 */ /* 0x000fe400078e020b */
[----:B------:R-:W-:Y:S01]  /*4900*/  @!P1 IMAD R10, R8, R12, R10 ;  /* 0x0000000c080a9224 */ /* 0x000fe200078e020a */
[----:B-1----:R-:W-:Y:S06]  /*4910*/  @!P5 BRA `(.L_x_76) ;  /* 0x0000004c0070d947 */ /* 0x002fec0003800000 */
.L_x_164:
[----:B------:R-:W-:Y:S01]  /*4920*/  @!P4 IADD3 R2, P0, PT, R30, 0x580, RZ ;  /* 0x000005801e02c810 */ /* 0x000fe20007f1e0ff */
[----:B------:R-:W-:Y:S01]  /*4930*/  VOTEU.ALL UP1, P4 ;  /* 0x0000000000ff7886 */ /* 0x000fe20002020000 */
[----:B------:R-:W-:Y:S01]  /*4940*/  UMOV UR18, 0x0 ;  /* 0x0000000000127882 */ /* 0x000fe20000000000 */
[----:B------:R-:W-:Y:S01]  /*4950*/  UMOV UR19, 0x10000000 ;  /* 0x1000000000137882 */ /* 0x000fe20000000000 */
[----:B------:R-:W-:Y:S01]  /*4960*/  @!P4 R2UR UR9, R2 ;  /* 0x000000000209c2ca */ /* 0x000fe200000e0000 */
[----:B-1----:R-:W-:Y:S01]  /*4970*/  @!P4 IMAD.X R0, RZ, RZ, R31, P0 ;  /* 0x000000ffff00c224 */ /* 0x002fe200000e061f */
[----:B------:R-:W-:Y:S01]  /*4980*/  @!UP1 UIADD3 UR10, UPT, UPT, UR34, 0x60, URZ ;  /* 0x00000060220a9890 */ /* 0x000fe2000fffe0ff */
[----:B------:R-:W-:Y:S01]  /*4990*/  ISETP.NE.AND P0, PT, R28, 0x2, PT ;  /* 0x000000021c00780c */ /* 0x000fe20003f05270 */
[----:B------:R-:W-:Y:S01]  /*49a0*/  UMOV UR11, UR35 ;  /* 0x00000023000b7c82 */ /* 0x000fe20008000000 */
[----:B------:R-:W-:Y:S01]  /*49b0*/  UMOV UR12, UR36 ;  /* 0x00000024000c7c82 */ /* 0x000fe20008000000 */
[----:B------:R-:W-:Y:S01]  /*49c0*/  @!P4 R2UR UR8, R0 ;  /* 0x000000000008c2ca */ /* 0x000fe200000e0000 */
[----:B------:R-:W-:Y:S01]  /*49d0*/  IMAD.IADD R14, R10, 0x1, R86 ;  /* 0x000000010a0e7824 */ /* 0x000fe200078e0256 */
[----:B------:R-:W-:Y:S01]  /*49e0*/  @P3 R2UR UR36, R26 ;  /* 0x000000001a2432ca */ /* 0x000fe200000e0000 */
[----:B------:R-:W-:Y:S01]  /*49f0*/  IMAD.IADD R15, R11, 0x1, R87 ;  /* 0x000000010b0f7824 */ /* 0x000fe200078e0257 */
[----:B------:R-:W-:Y:S02]  /*4a00*/  SEL R0, RZ, 0x1, P0 ;  /* 0x00000001ff007807 */ /* 0x000fe40000000000 */
[----:B------:R-:W-:Y:S01]  /*4a10*/  LOP3.LUT R29, R29, 0x1, RZ, 0x3c, !PT ;  /* 0x000000011d1d7812 */ /* 0x000fe200078e3cff */
[----:B------:R-:W-:Y:S01]  /*4a20*/  IMAD.U32 R8, RZ, RZ, UR9 ;  /* 0x00000009ff087e24 */ /* 0x000fe2000f8e00ff */
[----:B------:R-:W-:Y:S01]  /*4a30*/  @!UP1 UIADD3 UR9, UPT, UPT, UR7, 0x48, URZ ;  /* 0x0000004807099890 */ /* 0x000fe2000fffe0ff */
[----:B------:R-:W-:Y:S02]  /*4a40*/  LOP3.LUT R27, R27, R0, RZ, 0x3c, !PT ;  /* 0x000000001b1b7212 */ /* 0x000fe400078e3cff */
[----:B------:R-:W-:Y:S02]  /*4a50*/  SEL R28, R28, RZ, P0 ;  /* 0x000000ff1c1c7207 */ /* 0x000fe40000000000 */
[----:B------:R-:W-:Y:S01]  /*4a60*/  IMAD.U32 R9, RZ, RZ, UR8 ;  /* 0x00000008ff097e24 */ /* 0x000fe2000f8e00ff */
[----:B------:R-:W-:Y:S01]  /*4a70*/  @!P4 R2UR UR14, R8 ;  /* 0x00000000080ec2ca */ /* 0x000fe200000e0000 */
[----:B------:R-:W-:Y:S01]  /*4a80*/  @!UP1 UIADD3 UR8, UPT, UPT, UR7, 0x6200, URZ ;  /* 0x0000620007089890 */ /* 0x000fe2000fffe0ff */
[----:B------:R-:W-:Y:S02]  /*4a90*/  VOTEU.ALL UP1, P4 ;  /* 0x0000000000ff7886 */ /* 0x000fe40002020000 */
[----:B------:R-:W-:Y:S11]  /*4aa0*/  @!P4 R2UR UR15, R9 ;  /* 0x00000000090fc2ca */ /* 0x000ff600000e0000 */
[----:B------:R-:W-:Y:S02]  /*4ab0*/  @!UPT UIADD3 URZ, UPT, UPT, URZ, URZ, URZ ;  /* 0x000000fffffff290 */ /* 0x000fe4000fffe0ff */
[----:B------:R2:W-:Y:S01]  /*4ac0*/  @!UP1 UTMALDG.3D [UR8], [UR14], desc[UR18] ;  /* 0x000012080e0095b4 */ /* 0x0005e20008011000 */
[----:B------:R2:W-:Y:S01]  /*4ad0*/  @!P4 SYNCS.ARRIVE.TRANS64.RED.A0TR RZ, [UR7+0x48], R25 ;  /* 0x00004819ffffc9a7 */ /* 0x0005e20008300407 */
[----:B------:R-:W-:Y:S01]  /*4ae0*/  UPLOP3.LUT UP1, UPT, UPT, UPT, UPT, 0x80, 0x8 ;  /* 0x000000000008789c */ /* 0x000fe20003f2f070 */
[----:B------:R-:W-:Y:S01]  /*4af0*/  SYNCS.ARRIVE.TRANS64.RED.A1T0 RZ, [UR13], RZ ;  /* 0x000000ffffff79a7 */ /* 0x000fe2000810040d */
[----:B------:R-:W-:Y:S09]  /*4b00*/  @P3 BRA `(.L_x_77) ;  /* 0xfffffff000a03947 */ /* 0x000ff2000383ffff */
[----:B------:R-:W-:-:S04]  /*4b10*/  SHF.L.U32 R2, R29, 0x1f, RZ ;  /* 0x0000001f1d027819 */ /* 0x000fc800000006ff */
[----:B------:R-:W1:Y:S02]  /*4b20*/  SYNCS.PHASECHK.TRANS64.TRYWAIT P0, [UR7+0x50], R2 ;  /* 0x00005002ff0075a7 */ /* 0x000e640008001107 */
[----:B-1----:R-:W-:Y:S05]  /*4b30*/  @!P0 BRA `(.L_x_78) ;  /* 0x0000004c00008947 */ /* 0x002fea0003800000 */
.L_x_166:
[----:B------:R-:W3:Y:S02]  /*4b40*/  SYNCS.PHASECHK.TRANS64.TRYWAIT P0, [UR7+0x58], R2 ;  /* 0x00005802ff0075a7 */ /* 0x000ee40008001107 */
[----:B---3--:R-:W-:Y:S05]  /*4b50*/  @!P0 BRA `(.L_x_79) ;  /* 0x0000004c00108947 */ /* 0x008fea0003800000 */
.L_x_168:
[----:B------:R-:W3:Y:S02]  /*4b60*/  SYNCS.PHASECHK.TRANS64.TRYWAIT P0, [UR7+0x60], R2 ;  /* 0x00006002ff0075a7 */ /* 0x000ee40008001107 */
[----:B---3--:R-:W-:Y:S05]  /*4b70*/  @!P0 BRA `(.L_x_80) ;  /* 0x0000004c00208947 */ /* 0x008fea0003800000 */
.L_x_170:
[----:B-1----:R-:W-:-:S07]  /*4b80*/  MOV R0, UR7 ;  /* 0x0000000700007c02 */ /* 0x002fce0008000f00 */
.L_x_81:
[----:B-1----:R-:W-:-:S04]  /*4b90*/  SHF.L.U32 R2, R29, 0x1f, RZ ;  /* 0x0000001f1d027819 */ /* 0x002fc800000006ff */
[----:B------:R1:W3:Y:S03]  /*4ba0*/  SYNCS.PHASECHK.TRANS64.TRYWAIT P0, [R0+URZ+0x68], R2 ;  /* 0x00006802000075a7 */ /* 0x0002e600080011ff */
[----:B---3--:R-:W-:Y:S05]  /*4bb0*/  @!P0 NANOSLEEP.SYNCS 0x989680 ;  /* 0x009896800000895d */ /* 0x008fea0003900000 */
[----:B------:R-:W3:Y:S02]  /*4bc0*/  @!P0 SYNCS.PHASECHK.TRANS64 P0, [R0+URZ+0x68], R2 ;  /* 0x00006802000085a7 */ /* 0x000ee400080010ff */
[----:B--23--:R-:W-:Y:S05]  /*4bd0*/  @P0 EXIT ;  /* 0x000000000000094d */ /* 0x00cfea0003800000 */
[----:B------:R-:W-:Y:S05]  /*4be0*/  BRA `(.L_x_81) ;  /* 0xfffffffc00e87947 */ /* 0x000fea000383ffff */
.L_x_66:
[----:B------:R-:W-:-:S06]  /*4bf0*/  UISETP.GE.AND UP1, UPT, UR8, 0x4, UPT ;  /* 0x000000040800788c */ /* 0x000fcc000bf26270 */
[----:B------:R-:W-:-:S13]  /*4c00*/  PLOP3.LUT P0, PT, PT, PT, UP1, 0x80, 0x8 ;  /* 0x000000000008781c */ /* 0x000fda0003f0f018 */
[----:B------:R-:W-:Y:S05]  /*4c10*/  @!P0 EXIT ;  /* 0x000000000000894d */ /* 0x000fea0003800000 */
[----:B------:R-:W-:Y:S01]  /*4c20*/  BAR.SYNC.DEFER_BLOCKING 0x6, 0xa0 ;  /* 0x0182800000007b1d */ /* 0x000fe20000010000 */
[C---:B------:R-:W-:Y:S01]  /*4c30*/  IMAD.SHL.U32 R2, R101.reuse, 0x20, RZ ;  /* 0x0000002065027824 */ /* 0x040fe200078e00ff */
[C---:B------:R-:W-:Y:S01]  /*4c40*/  SHF.L.U32 R46, R101.reuse, 0x10, RZ ;  /* 0x00000010652e7819 */ /* 0x040fe200000006ff */
[C---:B------:R-:W-:Y:S01]  /*4c50*/  IMAD.SHL.U32 R100, R101.reuse, 0x4, RZ ;  /* 0x0000000465647824 */ /* 0x040fe200078e00ff */
[C---:B------:R-:W-:Y:S01]  /*4c60*/  LOP3.LUT R102, R101.reuse, 0x60, RZ, 0xc0, !PT ;  /* 0x0000006065667812 */ /* 0x040fe200078ec0ff */
[----:B------:R-:W-:Y:S01]  /*4c70*/  HFMA2 R97, -RZ, RZ, 0, 5.9604644775390625e-08 ;  /* 0x00000001ff617431 */ /* 0x000fe200000001ff */
[----:B------:R-:W-:Y:S02]  /*4c80*/  UMOV UR48, 0x400 ;  /* 0x0000040000307882 */ /* 0x000fe40000000000 */
[----:B------:R-:W1:Y:S01]  /*4c90*/  LDC R91, c[0x0][0x370] ;  /* 0x0000dc00ff5b7b82 */ /* 0x000e620000000800 */
[----:B------:R-:W-:Y:S01]  /*4ca0*/  ULEA UR48, UR37, UR48, 0x18 ;  /* 0x0000003025307291 */ /* 0x000fe2000f8ec0ff */
[----:B------:R-:W-:Y:S01]  /*4cb0*/  LOP3.LUT R3, R2, 0xc0, RZ, 0xc0, !PT ;  /* 0x000000c002037812 */ /* 0x000fe200078ec0ff */
[----:B------:R-:W-:Y:S01]  /*4cc0*/  HFMA2 R95, -RZ, RZ, 0, 0 ;  /* 0x00000000ff5f7431 */ /* 0x000fe200000001ff */
[----:B------:R-:W-:Y:S01]  /*4cd0*/  LOP3.LUT R99, R101, 0x2, RZ, 0xc0, !PT ;  /* 0x0000000265637812 */ /* 0x000fe200078ec0ff */
[----:B------:R-:W-:Y:S01]  /*4ce0*/  UIADD3 UR4, UPT, UPT, UR48, 0x200, URZ ;  /* 0x0000020030047890 */ /* 0x000fe2000fffe0ff */
[----:B------:R-:W-:Y:S01]  /*4cf0*/  LOP3.LUT R100, R3, 0x18, R100, 0xf8, !PT ;  /* 0x0000001803647812 */ /* 0x000fe200078ef864 */
[----:B------:R-:W-:Y:S01]  /*4d00*/  IMAD.MOV.U32 R45, RZ, RZ, RZ ;  /* 0x000000ffff2d7224 */ /* 0x000fe200078e00ff */
[----:B------:R-:W2:Y:S01]  /*4d10*/  LDC R42, c[0x0][0xb0c] ;  /* 0x0002c300ff2a7b82 */ /* 0x000ea20000000800 */
[----:B------:R-:W-:Y:S01]  /*4d20*/  LOP3.LUT R46, R46, 0x600000, RZ, 0xc0, !PT ;  /* 0x006000002e2e7812 */ /* 0x000fe200078ec0ff */
[----:B------:R-:W-:Y:S01]  /*4d30*/  IMAD.MOV.U32 R105, RZ, RZ, RZ ;  /* 0x000000ffff697224 */ /* 0x000fe200078e00ff */
[----:B------:R-:W-:Y:S01]  /*4d40*/  LOP3.LUT R100, R100, 0xf20, R2, 0xf8, !PT ;  /* 0x00000f2064647812 */ /* 0x000fe200078ef802 */
[----:B------:R-:W-:Y:S01]  /*4d50*/  IMAD.U32 R93, RZ, RZ, UR4 ;  /* 0x00000004ff5d7e24 */ /* 0x000fe2000f8e00ff */
[----:B------:R-:W-:Y:S01]  /*4d60*/  LOP3.LUT R101, R101, 0x4, RZ, 0xc0, !PT ;  /* 0x0000000465657812 */ /* 0x000fe200078ec0ff */
[----:B------:R-:W4:Y:S01]  /*4d70*/  LDCU.64 UR52, c[0x0][0x348] ;  /* 0x00006900ff3477ac */ /* 0x000f220008000a00 */
[----:B------:R-:W-:Y:S01]  /*4d80*/  MOV R96, RZ ;  /* 0x000000ff00607202 */ /* 0x000fe20000000f00 */
[----:B------:R-:W1:Y:S01]  /*4d90*/  LDC R89, c[0x0][0xb20] ;  /* 0x0002c800ff597b82 */ /* 0x000e620000000800 */
[----:B------:R-:W3:Y:S01]  /*4da0*/  LDS R0, [UR48+0x130] ;  /* 0x00013030ff007984 */ /* 0x000ee20008000800 */
[----:B------:R-:W-:Y:S01]  /*4db0*/  IMAD R100, R100, 0x2, R93 ;  /* 0x0000000264647824 */ /* 0x000fe200078e025d */
[----:B------:R-:W1:Y:S03]  /*4dc0*/  LDCU.64 UR38, c[0x0][0x888] ;  /* 0x00011100ff2677ac */ /* 0x000e660008000a00 */
[--C-:B------:R-:W-:Y:S01]  /*4dd0*/  IMAD R99, R99, -0x10, R100.reuse ;  /* 0xfffffff063637824 */ /* 0x100fe200078e0264 */
[----:B------:R-:W1:Y:S01]  /*4de0*/  LDCU.64 UR44, c[0x0][0x890] ;  /* 0x00011200ff2c77ac */ /* 0x000e620008000a00 */
[----:B------:R-:W1:Y:S01]  /*4df0*/  LDC R41, c[0x0][0xb30] ;  /* 0x0002cc00ff297b82 */ /* 0x000e620000000800 */
[----:B------:R-:W-:Y:S01]  /*4e00*/  IMAD R98, R101, -0x10, R100 ;  /* 0xfffffff065627824 */ /* 0x000fe200078e0264 */
[----:B------:R-:W-:Y:S01]  /*4e10*/  UMOV UR49, URZ ;  /* 0x000000ff00317c82 */ /* 0x000fe20008000000 */
[----:B------:R-:W-:-:S05]  /*4e20*/  UMOV UR51, URZ ;  /* 0x000000ff00337c82 */ /* 0x000fca0008000000 */
[----:B------:R-:W1:Y:S08]  /*4e30*/  LDC.64 R84, c[0x0][0xb10] ;  /* 0x0002c400ff547b82 */ /* 0x000e700000000a00 */
[----:B------:R-:W1:Y:S08]  /*4e40*/  LDC.64 R38, c[0x0][0xb18] ;  /* 0x0002c600ff267b82 */ /* 0x000e700000000a00 */
[----:B------:R-:W1:Y:S08]  /*4e50*/  LDC.64 R36, c[0x0][0xb28] ;  /* 0x0002ca00ff247b82 */ /* 0x000e700000000a00 */
[----:B------:R-:W1:Y:S01]  /*4e60*/  LDC.64 R82, c[0x0][0x8b0] ;  /* 0x00022c00ff527b82 */ /* 0x000e620000000a00 */
[----:B---3--:R-:W-:-:S07]  /*4e70*/  IMAD.IADD R46, R0, 0x1, R46 ;  /* 0x00000001002e7824 */ /* 0x008fce00078e022e */
[----:B------:R-:W3:Y:S08]  /*4e80*/  LDC.64 R80, c[0x0][0x8a8] ;  /* 0x00022a00ff507b82 */ /* 0x000ef00000000a00 */
[----:B--2-4-:R-:W1:Y:S02]  /*4e90*/  LDC R90, c[0x0][0x374] ;  /* 0x0000dd00ff5a7b82 */ /* 0x014e640000000800 */
.L_x_125:
[----:B------:R-:W-:Y:S02]  /*4ea0*/  LEA R0, R105, UR48, 0x3 ;  /* 0x0000003069007c11 */ /* 0x000fe4000f8e18ff */
[----:B------:R-:W-:Y:S02]  /*4eb0*/  SHF.L.U32 R2, R95, 0x1f, RZ ;  /* 0x0000001f5f027819 */ /* 0x000fe400000006ff */
[----:B-1----:R-:W-:Y:S02]  /*4ec0*/  LEA R16, R105, UR48, 0x4 ;  /* 0x0000003069107c11 */ /* 0x002fe4000f8e20ff */
[----:B------:R-:W2:Y:S02]  /*4ed0*/  SYNCS.PHASECHK.TRANS64.TRYWAIT P0, [R0+URZ+0x80], R2 ;  /* 0x00008002000075a7 */ /* 0x000ea400080011ff */
[----:B--23--:R-:W-:Y:S05]  /*4ee0*/  @!P0 BRA `(.L_x_82) ;  /* 0x00000048005c8947 */ /* 0x00cfea0003800000 */
.L_x_171:
[----:B------:R-:W4:Y:S01]  /*4ef0*/  LDC.64 R10, c[0x0][0xb10] ;  /* 0x0002c400ff0a7b82 */ /* 0x000f220000000a00 */
[----:B------:R-:W3:Y:S01]  /*4f00*/  LDS.128 R16, [R16+0x110] ;  /* 0x0001100010107984 */ /* 0x000ee20000000c00 */
[----:B-1----:R-:W-:Y:S01]  /*4f10*/  ISETP.NE.AND P1, PT, R41, 0x1, PT ;  /* 0x000000012900780c */ /* 0x002fe20003f25270 */
[----:B--2---:R-:W-:Y:S01]  /*4f20*/  VIADD R0, R0, 0x90 ;  /* 0x0000009000007836 */ /* 0x004fe20000000000 */
[----:B------:R-:W-:Y:S04]  /*4f30*/  ISETP.GE.AND P0, PT, R40, 0x1, PT ;  /* 0x000000012800780c */ /* 0x000fe80003f06270 */
[----:B------:R-:W1:Y:S01]  /*4f40*/  LDC.64 R8, c[0x0][0xb18] ;  /* 0x0002c600ff087b82 */ /* 0x000e620000000a00 */
[----:B------:R-:W-:Y:S01]  /*4f50*/  PRMT R0, RZ, 0x654, R0 ;  /* 0x00000654ff007816 */ /* 0x000fe20000000000 */
[----:B------:R-:W-:Y:S01]  /*4f60*/  @!PT LDS RZ, [RZ] ;  /* 0x00000000fffff984 */ /* 0x000fe20000000800 */
[----:B------:R-:W-:Y:S01]  /*4f70*/  @!PT LDS RZ, [RZ] ;  /* 0x00000000fffff984 */ /* 0x000fe20000000800 */
[----:B------:R-:W-:Y:S01]  /*4f80*/  @!PT LDS RZ, [RZ] ;  /* 0x00000000fffff984 */ /* 0x000fe20000000800 */
[----:B------:R-:W-:Y:S01]  /*4f90*/  @!PT LDS RZ, [RZ] ;  /* 0x00000000fffff984 */ /* 0x000fe20000000800 */
[----:B------:R2:W-:Y:S06]  /*4fa0*/  MEMBAR.ALL.CTA ;  /* 0x0000000000007992 */ /* 0x0005ec0000008000 */
[----:B--2---:R-:W2:Y:S01]  /*4fb0*/  FENCE.VIEW.ASYNC.S ;  /* 0x00000000000073c6 */ /* 0x004ea20000000000 */
[----:B------:R-:W1:Y:S08]  /*4fc0*/  @!P1 LDC R12, c[0x0][0xb20] ;  /* 0x0002c800ff0c9b82 */ /* 0x000e700000000800 */
[----:B------:R-:W1:Y:S01]  /*4fd0*/  @!P1 LDC R7, c[0x0][0xb0c] ;  /* 0x0002c300ff079b82 */ /* 0x000e620000000800 */
[----:B--2---:R2:W-:Y:S01]  /*4fe0*/  SYNCS.ARRIVE.TRANS64.RED.A1T0 RZ, [R0+URZ], RZ ;  /* 0x000000ff00ff79a7 */ /* 0x0045e200081004ff */
[----:B---3--:R-:W-:Y:S04]  /*4ff0*/  LOP3.LUT P4, RZ, R18, 0x1, RZ, 0xc0, !PT ;  /* 0x0000000112ff7812 */ /* 0x008fe8000788c0ff */
[----:B------:R-:W-:Y:S09]  /*5000*/  P2R R103, PR, RZ, 0x10 ;  /* 0x00000010ff677803 */ /* 0x000ff20000000000 */
[----:B------:R-:W-:Y:S02]  /*5010*/  @P4 MOV R44, R16 ;  /* 0x00000010002c4202 */ /* 0x000fe40000000f00 */
[----:B------:R-:W-:Y:S01]  /*5020*/  @P4 LOP3.LUT R43, R17, 0xffff, RZ, 0xc0, !PT ;  /* 0x0000ffff112b4812 */ /* 0x000fe200078ec0ff */
[----:B--2-4-:R-:W-:Y:S06]  /*5030*/  @!P0 BRA `(.L_x_83) ;  /* 0x0000000000a48947 */ /* 0x014fec0003800000 */
[----:B------:R-:W-:Y:S01]  /*5040*/  IMAD.HI.U32 R0, R90, R39, RZ ;  /* 0x000000275a007227 */ /* 0x000fe200078e00ff */
[----:B------:R-:W-:Y:S02]  /*5050*/  ISETP.NE.AND P0, PT, R38, 0x1, PT ;  /* 0x000000012600780c */ /* 0x000fe40003f05270 */
[----:B------:R-:W-:Y:S01]  /*5060*/  ISETP.NE.AND P2, PT, R40, 0x1, PT ;  /* 0x000000012800780c */ /* 0x000fe20003f45270 */
[----:B------:R-:W-:Y:S01]  /*5070*/  IMAD.HI.U32 R4, R91, R84, RZ ;  /* 0x000000545b047227 */ /* 0x000fe200078e00ff */
[----:B------:R-:W-:Y:S02]  /*5080*/  SHF.R.U32.HI R0, RZ, R89, R0 ;  /* 0x00000059ff007219 */ /* 0x000fe40000011600 */
[----:B------:R-:W-:Y:S01]  /*5090*/  ISETP.NE.AND P3, PT, R42, 0x1, PT ;  /* 0x000000012a00780c */ /* 0x000fe20003f65270 */
[----:B------:R-:W-:Y:S01]  /*50a0*/  IMAD.HI.U32 R6, R43, R39, RZ ;  /* 0x000000272b067227 */ /* 0x000fe200078e00ff */
[-C--:B------:R-:W-:Y:S02]  /*50b0*/  SHF.R.U32.HI R4, RZ, R85.reuse, R4 ;  /* 0x00000055ff047219 */ /* 0x080fe40000011604 */
[----:B------:R-:W-:Y:S01]  /*50c0*/  SEL R0, R90, R0, !P0 ;  /* 0x000000005a007207 */ /* 0x000fe20004000000 */
[----:B------:R-:W-:Y:S01]  /*50d0*/  IMAD.HI.U32 R5, R44, R84, RZ ;  /* 0x000000542c057227 */ /* 0x000fe200078e00ff */
[----:B------:R-:W-:Y:S03]  /*50e0*/  SEL R4, R91, R4, !P3 ;  /* 0x000000045b047207 */ /* 0x000fe60005800000 */
[-C--:B------:R-:W-:Y:S01]  /*50f0*/  IMAD.HI.U32 R3, R0, R36.reuse, RZ ;  /* 0x0000002400037227 */ /* 0x080fe200078e00ff */
[----:B------:R-:W-:Y:S03]  /*5100*/  SHF.R.U32.HI R5, RZ, R85, R5 ;  /* 0x00000055ff057219 */ /* 0x000fe60000011605 */
[----:B------:R-:W-:Y:S01]  /*5110*/  IMAD.HI.U32 R2, R4, R36, RZ ;  /* 0x0000002404027227 */ /* 0x000fe200078e00ff */
[----:B------:R-:W-:Y:S02]  /*5120*/  @P2 SHF.R.U32.HI R0, RZ, R37, R3 ;  /* 0x00000025ff002219 */ /* 0x000fe40000011603 */
[----:B------:R-:W-:Y:S02]  /*5130*/  SHF.R.U32.HI R3, RZ, R89, R6 ;  /* 0x00000059ff037219 */ /* 0x000fe40000011606 */
[----:B------:R-:W-:Y:S01]  /*5140*/  @P2 SHF.R.U32.HI R4, RZ, R37, R2 ;  /* 0x00000025ff042219 */ /* 0x000fe20000011602 */
[----:B------:R-:W-:Y:S01]  /*5150*/  IMAD R0, R40, R0, RZ ;  /* 0x0000000028007224 */ /* 0x000fe200078e02ff */
[----:B------:R-:W-:Y:S02]  /*5160*/  SEL R3, R43, R3, !P0 ;  /* 0x000000032b037207 */ /* 0x000fe40004000000 */
[----:B------:R-:W-:Y:S01]  /*5170*/  SEL R2, R44, R5, !P3 ;  /* 0x000000052c027207 */ /* 0x000fe20005800000 */
[----:B------:R-:W-:Y:S01]  /*5180*/  IMAD R5, R40, R4, RZ ;  /* 0x0000000428057224 */ /* 0x000fe200078e02ff */
[C---:B------:R-:W-:Y:S01]  /*5190*/  ISETP.GE.AND P0, PT, R3.reuse, R0, PT ;  /* 0x000000000300720c */ /* 0x040fe20003f06270 */
[C---:B------:R-:W-:Y:S03]  /*51a0*/  IMAD.HI.U32 R0, R3.reuse, R36, RZ ;  /* 0x0000002403007227 */ /* 0x040fe600078e00ff */
[C---:B------:R-:W-:Y:S02]  /*51b0*/  ISETP.GE.OR P0, PT, R2.reuse, R5, P0 ;  /* 0x000000050200720c */ /* 0x040fe40000706670 */
[----:B------:R-:W-:Y:S04]  /*51c0*/  SHF.R.U32.HI R0, RZ, R37, R0 ;  /* 0x00000025ff007219 */ /* 0x000fe80000011600 */
[C---:B------:R-:W-:Y:S05]  /*51d0*/  SEL R6, R3.reuse, R0, !P2 ;  /* 0x0000000003067207 */ /* 0x040fea0005000000 */
        /* <DEDUP_REMOVED lines=14> */
[----:B------:R-:W-:Y:S07]  /*52c0*/  IMAD R43, R3, R38, R43 ;  /* 0x00000026032b7224 */ /* 0x000fee00078e022b */
.L_x_83:
[----:B-1----:R-:W-:Y:S01]  /*52d0*/  @!P1 ISETP.NE.AND P0, PT, R8, 0x1, PT ;  /* 0x000000010800980c */ /* 0x002fe20003f05270 */
[----:B------:R-:W-:Y:S01]  /*52e0*/  @!P1 IMAD.HI.U32 R2, R43, R9, RZ ;  /* 0x000000092b029227 */ /* 0x000fe200078e00ff */
[----:B------:R-:W-:Y:S01]  /*52f0*/  R2UR UR42, R15 ;  /* 0x000000000f2a72ca */ /* 0x000fe200000e0000 */
[----:B------:R-:W-:Y:S01]  /*5300*/  BSSY.RECONVERGENT B6, `(.L_x_84) ;  /* 0x0000031000067945 */ /* 0x000fe20003800200 */
[----:B------:R-:W-:Y:S01]  /*5310*/  R2UR UR41, R14 ;  /* 0x000000000e2972ca */ /* 0x000fe200000e0000 */
[C---:B------:R-:W-:Y:S01]  /*5320*/  @!P1 IMAD.HI.U32 R0, R44.reuse, R10, RZ ;  /* 0x0000000a2c009227 */ /* 0x040fe200078e00ff */
[----:B------:R-:W-:Y:S02]  /*5330*/  @!P1 SHF.R.U32.HI R2, RZ, R12, R2 ;  /* 0x0000000cff029219 */ /* 0x000fe40000011602 */
[----:B------:R-:W-:Y:S01]  /*5340*/  @!P1 ISETP.NE.AND P2, PT, R7, 0x1, PT ;  /* 0x000000010700980c */ /* 0x000fe20003f45270 */
[----:B------:R-:W-:Y:S01]  /*5350*/  VIADD R105, R105, 0x1 ;  /* 0x0000000169697836 */ /* 0x000fe20000000000 */
[----:B------:R-:W-:Y:S02]  /*5360*/  @!P1 SEL R2, R43, R2, !P0 ;  /* 0x000000022b029207 */ /* 0x000fe40004000000 */
[----:B------:R-:W-:Y:S02]  /*5370*/  @!P1 SHF.R.U32.HI R0, RZ, R11, R0 ;  /* 0x0000000bff009219 */ /* 0x000fe40000011600 */
[----:B------:R-:W-:Y:S01]  /*5380*/  LOP3.LUT P0, RZ, R93, 0x1b0, RZ, 0xc0, !PT ;  /* 0x000001b05dff7812 */ /* 0x000fe2000780c0ff */
[----:B------:R-:W-:Y:S01]  /*5390*/  USHF.L.U32 UR42, UR42, 0x7, URZ ;  /* 0x000000072a2a7899 */ /* 0x000fe200080006ff */
[----:B------:R-:W-:Y:S01]  /*53a0*/  @!P1 SEL R3, R44, R0, !P2 ;  /* 0x000000002c039207 */ /* 0x000fe20005000000 */
[----:B------:R-:W-:Y:S01]  /*53b0*/  USHF.L.U32 UR41, UR41, 0x7, URZ ;  /* 0x0000000729297899 */ /* 0x000fe200080006ff */
[----:B------:R-:W-:Y:S03]  /*53c0*/  @P4 SHF.R.U32.HI R94, RZ, 0x10, R17 ;  /* 0x00000010ff5e4819 */ /* 0x000fe60000011611 */
[----:B------:R-:W-:Y:S02]  /*53d0*/  @!P1 IMAD.IADD R0, R2, 0x1, -R3 ;  /* 0x0000000102009824 */ /* 0x000fe400078e0a03 */
[----:B------:R-:W-:Y:S02]  /*53e0*/  @!P1 IMAD.IADD R2, R3, 0x1, -R2 ;  /* 0x0000000103029824 */ /* 0x000fe400078e0a02 */
[----:B------:R-:W-:Y:S02]  /*53f0*/  @!P1 IMAD R44, R0, R7, R44 ;  /* 0x00000007002c9224 */ /* 0x000fe400078e022c */
[----:B------:R-:W-:Y:S01]  /*5400*/  @!P1 IMAD R43, R2, R8, R43 ;  /* 0x00000008022b9224 */ /* 0x000fe200078e022b */
[----:B------:R-:W-:Y:S06]  /*5410*/  @!P0 BRA `(.L_x_85) ;  /* 0x00000000007c8947 */ /* 0x000fec0003800000 */
[----:B------:R-:W1:Y:S01]  /*5420*/  LDCU.64 UR8, c[0x4][0x80] ;  /* 0x01001000ff0877ac */ /* 0x000e620008000a00 */
[----:B------:R-:W-:Y:S01]  /*5430*/  MOV R2, 0x0 ;  /* 0x0000000000027802 */ /* 0x000fe20000000f00 */
[----:B------:R-:W-:Y:S02]  /*5440*/  HFMA2 R12, -RZ, RZ, 0, 5.9604644775390625e-08 ;  /* 0x00000001ff0c7431 */ /* 0x000fe400000001ff */
[----:B------:R-:W-:Y:S01]  /*5450*/  IMAD.MOV.U32 R8, RZ, RZ, 0x70 ;  /* 0x00000070ff087424 */ /* 0x000fe200078e00ff */
[----:B------:R2:W3:Y:S01]  /*5460*/  LDC.64 R14, c[0x4][R2] ;  /* 0x01000000020e7b82 */ /* 0x0004e20000000a00 */
[----:B------:R-:W4:Y:S01]  /*5470*/  LDCU.64 UR6, c[0x4][0x88] ;  /* 0x01001100ff0677ac */ /* 0x000f220008000a00 */
[----:B------:R-:W-:Y:S01]  /*5480*/  IMAD.MOV.U32 R13, RZ, RZ, RZ ;  /* 0x000000ffff0d7224 */ /* 0x000fe200078e00ff */
[----:B------:R-:W2:Y:S01]  /*5490*/  LDCU.64 UR4, c[0x4][0x8] ;  /* 0x01000100ff0477ac */ /* 0x000ea20008000a00 */
[----:B-1----:R-:W-:Y:S01]  /*54a0*/  MOV R5, UR9 ;  /* 0x0000000900057c02 */ /* 0x002fe20008000f00 */
[----:B------:R-:W-:Y:S01]  /*54b0*/  IMAD.U32 R4, RZ, RZ, UR8 ;  /* 0x00000008ff047e24 */ /* 0x000fe2000f8e00ff */
[----:B----4-:R-:W-:Y:S01]  /*54c0*/  MOV R7, UR7 ;  /* 0x0000000700077c02 */ /* 0x010fe20008000f00 */
[----:B------:R-:W-:Y:S01]  /*54d0*/  IMAD.U32 R6, RZ, RZ, UR6 ;  /* 0x00000006ff067e24 */ /* 0x000fe2000f8e00ff */
[----:B--2---:R-:W-:Y:S01]  /*54e0*/  MOV R11, UR5 ;  /* 0x00000005000b7c02 */ /* 0x004fe20008000f00 */
[----:B------:R-:W-:Y:S02]  /*54f0*/  IMAD.U32 R10, RZ, RZ, UR4 ;  /* 0x00000004ff0a7e24 */ /* 0x000fe4000f8e00ff */
[----:B------:R-:W-:Y:S07]  /*5500*/  LEPC R20, `(.L_x_86) ;  /* 0x000000001014794e */ /* 0x000fee0000000000 */
[----:B---3-5:R-:W-:Y:S05]  /*5510*/  CALL.ABS.NOINC R14 ;  /* 0x000000000e007343 */ /* 0x028fea0003c00000 */
.L_x_86:
[----:B------:R-:W1:Y:S01]  /*5520*/  LDCU.64 UR8, c[0x4][0x80] ;  /* 0x01001000ff0877ac */ /* 0x000e620008000a00 */
[----:B------:R-:W2:Y:S01]  /*5530*/  LDC.64 R2, c[0x4][R2] ;  /* 0x0100000002027b82 */ /* 0x000ea20000000a00 */
[----:B------:R-:W-:Y:S02]  /*5540*/  HFMA2 R12, -RZ, RZ, 0, 5.9604644775390625e-08 ;  /* 0x00000001ff0c7431 */ /* 0x000fe400000001ff */
[----:B------:R-:W-:Y:S02]  /*5550*/  IMAD.MOV.U32 R8, RZ, RZ, 0x70 ;  /* 0x00000070ff087424 */ /* 0x000fe400078e00ff */
[----:B------:R-:W-:Y:S01]  /*5560*/  IMAD.MOV.U32 R13, RZ, RZ, RZ ;  /* 0x000000ffff0d7224 */ /* 0x000fe200078e00ff */
[----:B------:R-:W3:Y:S01]  /*5570*/  LDCU.64 UR6, c[0x4][0x88] ;  /* 0x01001100ff0677ac */ /* 0x000ee20008000a00 */
[----:B------:R-:W4:Y:S01]  /*5580*/  LDCU.64 UR4, c[0x4][0x8] ;  /* 0x01000100ff0477ac */ /* 0x000f220008000a00 */
[----:B-1----:R-:W-:Y:S02]  /*5590*/  MOV R4, UR8 ;  /* 0x0000000800047c02 */ /* 0x002fe40008000f00 */
[----:B------:R-:W-:Y:S02]  /*55a0*/  MOV R5, UR9 ;  /* 0x0000000900057c02 */ /* 0x000fe40008000f00 */
[----:B---3--:R-:W-:Y:S01]  /*55b0*/  MOV R7, UR7 ;  /* 0x0000000700077c02 */ /* 0x008fe20008000f00 */
[----:B------:R-:W-:Y:S01]  /*55c0*/  IMAD.U32 R6, RZ, RZ, UR6 ;  /* 0x00000006ff067e24 */ /* 0x000fe2000f8e00ff */
[----:B----4-:R-:W-:Y:S01]  /*55d0*/  MOV R11, UR5 ;  /* 0x00000005000b7c02 */ /* 0x010fe20008000f00 */
[----:B------:R-:W-:Y:S02]  /*55e0*/  IMAD.U32 R10, RZ, RZ, UR4 ;  /* 0x00000004ff0a7e24 */ /* 0x000fe4000f8e00ff */
[----:B------:R-:W-:Y:S07]  /*55f0*/  LEPC R20, `(.L_x_85) ;  /* 0x000000001014794e */ /* 0x000fee0000000000 */
[----:B--2---:R-:W-:Y:S05]  /*5600*/  CALL.ABS.NOINC R2 ;  /* 0x0000000002007343 */ /* 0x004fea0003c00000 */
.L_x_85:
[----:B------:R-:W-:Y:S05]  /*5610*/  BSYNC.RECONVERGENT B6 ;  /* 0x0000000000067941 */ /* 0x000fea0003800200 */
.L_x_84:
[----:B------:R-:W-:Y:S01]  /*5620*/  ISETP.NE.U32.AND P4, PT, R82, RZ, PT ;  /* 0x000000ff5200720c */ /* 0x000fe20003f85070 */
[----:B------:R-:W-:Y:S01]  /*5630*/  UISETP.NE.AND UP2, UPT, UR50, URZ, UPT ;  /* 0x000000ff3200728c */ /* 0x000fe2000bf45270 */
[----:B------:R-:W-:Y:S01]  /*5640*/  ISETP.NE.U32.AND P2, PT, RZ, UR38, PT ;  /* 0x00000026ff007c0c */ /* 0x000fe2000bf45070 */
[----:B------:R-:W-:Y:S01]  /*5650*/  UISETP.NE.U32.AND UP1, UPT, UR44, URZ, UPT ;  /* 0x000000ff2c00728c */ /* 0x000fe2000bf25070 */
[----:B------:R-:W-:Y:S01]  /*5660*/  ISETP.NE.AND.EX P4, PT, R83, RZ, PT, P4 ;  /* 0x000000ff5300720c */ /* 0x000fe20003f85340 */
[----:B------:R-:W-:Y:S01]  /*5670*/  UPLOP3.LUT UP0, UPT, UPT, UPT, UPT, 0x40, 0x4 ;  /* 0x000000000004789c */ /* 0x000fe20003f0e870 */
[----:B------:R-:W-:Y:S01]  /*5680*/  ISETP.NE.AND.EX P2, PT, RZ, UR39, PT, P2 ;  /* 0x00000027ff007c0c */ /* 0x000fe2000bf45320 */
[----:B------:R-:W-:Y:S01]  /*5690*/  UISETP.NE.AND.EX UP1, UPT, UR45, URZ, UPT, UP1 ;  /* 0x000000ff2d00728c */ /* 0x000fe2000bf25310 */
[----:B------:R-:W-:Y:S04]  /*56a0*/  PLOP3.LUT P1, PT, PT, PT, UP2, 0x80, 0x8 ;  /* 0x000000000008781c */ /* 0x000fe80003f2f028 */
[----:B------:R-:W-:Y:S06]  /*56b0*/  @UP2 UPLOP3.LUT UP0, UPT, UPT, UPT, UP1, 0x80, 0x8 ;  /* 0x000000000008289c */ /* 0x000fec0003f0f010 */
[----:B------:R-:W-:Y:S01]  /*56c0*/  PLOP3.LUT P0, PT, PT, PT, UP0, 0x80, 0x8 ;  /* 0x000000000008781c */ /* 0x000fe20003f0f008 */
[----:B------:R-:W-:Y:S01]  /*56d0*/  @!UPT UIADD3 URZ, UPT, UPT, URZ, URZ, URZ ;  /* 0x000000fffffff290 */ /* 0x000fe2000fffe0ff */
[----:B------:R-:W-:Y:S11]  /*56e0*/  BRA.U !UP1, `(.L_x_87) ;  /* 0x0000000109387547 */ /* 0x000ff6000b800000 */
[----:B------:R-:W-:Y:S01]  /*56f0*/  UISETP.NE.U32.AND UP0, UPT, UR38, URZ, UPT ;  /* 0x000000ff2600728c */ /* 0x000fe2000bf05070 */
[----:B------:R-:W-:Y:S02]  /*5700*/  HFMA2 R0, -RZ, RZ, 0, 5.9604644775390625e-08 ;  /* 0x00000001ff007431 */ /* 0x000fe400000001ff */
[----:B------:R-:W-:Y:S01]  /*5710*/  IMAD.MOV.U32 R88, RZ, RZ, 0x1 ;  /* 0x00000001ff587424 */ /* 0x000fe200078e00ff */
[----:B------:R-:W-:Y:S06]  /*5720*/  UISETP.NE.AND.EX UP0, UPT, UR39, URZ, UPT, UP0 ;  /* 0x000000ff2700728c */ /* 0x000fec000bf05300 */
[----:B------:R-:W-:Y:S05]  /*5730*/  PLOP3.LUT P3, PT, PT, PT, UP0, 0x80, 0x8 ;  /* 0x000000000008781c */ /* 0x000fea0003f6f008 */
[----:B------:R-:W1:Y:S01]  /*5740*/  @UP0 LDCU.64 UR6, c[0x0][0x888] ;  /* 0x00011100ff0607ac */ /* 0x000e620008000a00 */
[----:B------:R-:W-:Y:S07]  /*5750*/  @UP0 UIMAD UR4, UR36, UR44, URZ ;  /* 0x0000002c240402a4 */ /* 0x000fee000f8e02ff */
[----:B------:R-:W-:Y:S01]  /*5760*/  @!P3 PRMT R88, R0, 0x7610, R88 ;  /* 0x000076100058b816 */ /* 0x000fe20000000058 */
[----:B-1----:R-:W-:Y:S03]  /*5770*/  @UP0 UIMAD.WIDE UR6, UR4, 0x4, UR6 ;  /* 0x00000004040608a5 */ /* 0x002fe6000f8e0206 */
[----:B------:R-:W1:Y:S03]  /*5780*/  @!UP0 LDCU UR4, c[0x0][0x880] ;  /* 0x00011000ff0487ac */ /* 0x000e660008000800 */
[----:B------:R-:W-:Y:S01]  /*5790*/  IMAD.U32 R2, RZ, RZ, UR6 ;  /* 0x00000006ff027e24 */ /* 0x000fe2000f8e00ff */
[----:B------:R-:W-:Y:S05]  /*57a0*/  MOV R3, UR7 ;  /* 0x0000000700037c02 */ /* 0x000fea0008000f00 */
[----:B-----5:R2:W5:Y:S02]  /*57b0*/  @P3 LDG.E R49, desc[UR46][R2.64] ;  /* 0x0000002e02313981 */ /* 0x020564000c1e1900 */
[----:B-12---:R-:W-:Y:S02]  /*57c0*/  @!P3 IMAD.U32 R49, RZ, RZ, UR4 ;  /* 0x00000004ff31be24 */ /* 0x006fe4000f8e00ff */
.L_x_87:
[----:B------:R-:W-:Y:S05]  /*57d0*/  @!P4 BRA `(.L_x_88) ;  /* 0x000000000020c947 */ /* 0x000fea0003800000 */
[----:B------:R-:W-:Y:S04]  /*57e0*/  ISETP.NE.U32.AND P3, PT, R80, RZ, PT ;  /* 0x000000ff5000720c */ /* 0x000fe80003f65070 */
[----:B------:R-:W-:Y:S11]  /*57f0*/  ISETP.NE.AND.EX P3, PT, R81, RZ, PT, P3 ;  /* 0x000000ff5100720c */ /* 0x000ff60003f65330 */
[----:B------:R-:W-:Y:S02]  /*5800*/  @!UPT UIADD3 URZ, UPT, UPT, URZ, URZ, URZ ;  /* 0x000000fffffff290 */ /* 0x000fe4000fffe0ff */
[----:B------:R-:W1:Y:S01]  /*5810*/  @P3 LDC.64 R2, c[0x0][0x8a8] ;  /* 0x00022a00ff023b82 */ /* 0x000e620000000a00 */
[----:B------:R-:W-:Y:S04]  /*5820*/  @P3 IMAD R0, R82, UR36, RZ ;  /* 0x0000002452003c24 */ /* 0x000fe8000f8e02ff */
[----:B-1----:R-:W-:Y:S05]  /*5830*/  @P3 IMAD.WIDE R2, R0, 0x4, R2 ;  /* 0x0000000400023825 */ /* 0x002fea00078e0202 */
[----:B-----5:R1:W5:Y:S02]  /*5840*/  @P3 LDG.E R47, desc[UR46][R2.64] ;  /* 0x0000002e022f3981 */ /* 0x020364000c1e1900 */
[----:B-1----:R-:W2:Y:S02]  /*5850*/  @!P3 LDC R47, c[0x0][0x8a0] ;  /* 0x00022800ff2fbb82 */ /* 0x002ea40000000800 */
.L_x_88:
[----:B-----5:R-:W-:Y:S01]  /*5860*/  FSETP.NEU.AND P3, PT, R49, RZ, PT ;  /* 0x000000ff3100720b */ /* 0x020fe20003f6d000 */
[----:B------:R-:W-:Y:S01]  /*5870*/  BSSY B1, `(.L_x_89) ;  /* 0x0000039000017945 */ /* 0x000fe20003800000 */
[----:B------:R-:W-:Y:S01]  /*5880*/  SEL R3, RZ, 0xffffffff, P2 ;  /* 0xffffffffff037807 */ /* 0x000fe20001000000 */
[----:B------:R-:W-:Y:S01]  /*5890*/  IMAD.MOV.U32 R66, RZ, RZ, 0x1 ;  /* 0x00000001ff427424 */ /* 0x000fe200078e00ff */
[----:B------:R-:W-:Y:S01]  /*58a0*/  @P1 LOP3.LUT P2, RZ, R88, 0xff, RZ, 0xc0, !PT ;  /* 0x000000ff58ff1812 */ /* 0x000fe2000784c0ff */
[----:B------:R-:W-:Y:S01]  /*58b0*/  IMAD R48, R45, 0x80, R46 ;  /* 0x000000802d307824 */ /* 0x000fe200078e022e */
[----:B------:R-:W-:Y:S01]  /*58c0*/  @P1 SEL R0, RZ, 0xffffffff, P3 ;  /* 0xffffffffff001807 */ /* 0x000fe20001800000 */
[----:B------:R-:W-:Y:S01]  /*58d0*/  IMAD R106, R101, -0x10, R99 ;  /* 0xfffffff0656a7824 */ /* 0x000fe200078e0263 */
[----:B------:R-:W-:Y:S01]  /*58e0*/  LOP3.LUT R97, R97, 0x1, RZ, 0x3c, !PT ;  /* 0x0000000161617812 */ /* 0x000fe200078e3cff */
[----:B------:R-:W-:Y:S01]  /*58f0*/  IMAD.MOV.U32 R65, RZ, RZ, RZ ;  /* 0x000000ffff417224 */ /* 0x000fe200078e00ff */
[----:B------:R-:W-:Y:S02]  /*5900*/  @P0 SEL R0, R3, R0, !P2 ;  /* 0x0000000003000207 */ /* 0x000fe40005000000 */
[----:B------:R-:W-:Y:S02]  /*5910*/  CS2R R78, SRZ ;  /* 0x00000000004e7805 */ /* 0x000fe4000001ff00 */
[----:B------:R-:W-:Y:S02]  /*5920*/  LEA R64, R45, UR48, 0x3 ;  /* 0x000000302d407c11 */ /* 0x000fe4000f8e18ff */
[----:B------:R-:W-:Y:S02]  /*5930*/  CS2R R76, SRZ ;  /* 0x00000000004c7805 */ /* 0x000fe4000001ff00 */
[----:B------:R-:W-:Y:S02]  /*5940*/  @P1 LOP3.LUT R0, R0, 0x1, RZ, 0xc0, !PT ;  /* 0x0000000100001812 */ /* 0x000fe400078ec0ff */
[----:B------:R-:W-:Y:S02]  /*5950*/  CS2R R70, SRZ ;  /* 0x0000000000467805 */ /* 0x000fe4000001ff00 */
[----:B------:R-:W-:Y:S02]  /*5960*/  PLOP3.LUT P2, PT, PT, PT, UP1, 0x80, 0x8 ;  /* 0x000000000008781c */ /* 0x000fe40003f4f018 */
[----:B------:R-:W-:Y:S02]  /*5970*/  CS2R R68, SRZ ;  /* 0x0000000000447805 */ /* 0x000fe4000001ff00 */
[----:B------:R-:W-:Y:S02]  /*5980*/  ISETP.NE.U32.OR P5, PT, R0, 0x1, !P1 ;  /* 0x000000010000780c */ /* 0x000fe40004fa5470 */
[----:B------:R-:W-:Y:S02]  /*5990*/  CS2R R62, SRZ ;  /* 0x00000000003e7805 */ /* 0x000fe4000001ff00 */
[----:B------:R-:W-:Y:S02]  /*59a0*/  LOP3.LUT P4, R104, R88, 0xff, RZ, 0xc0, !PT ;  /* 0x000000ff58687812 */ /* 0x000fe4000788c0ff */
[----:B------:R-:W-:Y:S02]  /*59b0*/  CS2R R60, SRZ ;  /* 0x00000000003c7805 */ /* 0x000fe4000001ff00 */
[----:B------:R-:W-:Y:S02]  /*59c0*/  SEL R2, RZ, 0xffffffff, P3 ;  /* 0xffffffffff027807 */ /* 0x000fe40001800000 */
[----:B------:R-:W-:Y:S02]  /*59d0*/  CS2R R58, SRZ ;  /* 0x00000000003a7805 */ /* 0x000fe4000001ff00 */
[----:B------:R-:W-:Y:S02]  /*59e0*/  P2R R107, PR, RZ, 0x20 ;  /* 0x00000020ff6b7803 */ /* 0x000fe40000000000 */
[----:B------:R-:W-:Y:S02]  /*59f0*/  CS2R R56, SRZ ;  /* 0x0000000000387805 */ /* 0x000fe4000001ff00 */
[----:B------:R-:W-:Y:S02]  /*5a00*/  @P2 SEL R2, R3, R2, !P4 ;  /* 0x0000000203022207 */ /* 0x000fe40006000000 */
[----:B------:R-:W-:Y:S02]  /*5a10*/  @P5 SHF.L.U32 R0, R97, 0x1f, RZ ;  /* 0x0000001f61005819 */ /* 0x000fe400000006ff */
[----:B------:R-:W-:Y:S02]  /*5a20*/  LOP3.LUT R2, R2, 0x1, RZ, 0xc0, !PT ;  /* 0x0000000102027812 */ /* 0x000fe400078ec0ff */
[----:B------:R1:W3:Y:S02]  /*5a30*/  @P5 SYNCS.PHASECHK.TRANS64.TRYWAIT P1, [UR48+0x30], R0 ;  /* 0x00003000ff0055a7 */ /* 0x0002e40008021130 */
[----:B------:R-:W-:Y:S04]  /*5a40*/  ISETP.NE.U32.AND P2, PT, R2, 0x1, PT ;  /* 0x000000010200780c */ /* 0x000fe80003f45070 */
[----:B------:R-:W-:Y:S02]  /*5a50*/  P2R R67, PR, RZ, 0x4 ;  /* 0x00000004ff437803 */ /* 0x000fe40000000000 */
[----:B-1----:R-:W-:Y:S04]  /*5a60*/  SHF.L.U32 R0, R96, 0x1f, RZ ;  /* 0x0000001f60007819 */ /* 0x002fe800000006ff */
[----:B------:R1:W4:Y:S01]  /*5a70*/  SYNCS.PHASECHK.TRANS64.TRYWAIT P0, [R64+URZ+0xa0], R0 ;  /* 0x0000a000400075a7 */ /* 0x00032200080011ff */
[----:B---3--:R-:W-:Y:S01]  /*5a80*/  @P5 SEL R66, RZ, 0x1, !P1 ;  /* 0x00000001ff425807 */ /* 0x008fe20004800000 */
[----:B-1----:R-:W-:Y:S06]  /*5a90*/  @!P5 BRA `(.L_x_90) ;  /* 0x000000000058d947 */ /* 0x002fec0003800000 */
[----:B------:R-:W-:Y:S01]  /*5aa0*/  IMAD.MOV.U32 R79, RZ, RZ, RZ ;  /* 0x000000ffff4f7224 */ /* 0x000fe200078e00ff */
[----:B------:R-:W-:Y:S01]  /*5ab0*/  ISETP.NE.AND P1, PT, R66, RZ, PT ;  /* 0x000000ff4200720c */ /* 0x000fe20003f25270 */
[----:B------:R-:W-:Y:S01]  /*5ac0*/  BSSY B0, `(.L_x_91) ;  /* 0x000000c000007945 */ /* 0x000fe20003800000 */
[----:B------:R-:W-:Y:S02]  /*5ad0*/  CS2R R58, SRZ ;  /* 0x00000000003a7805 */ /* 0x000fe4000001ff00 */
[----:B------:R-:W-:Y:S02]  /*5ae0*/  CS2R R56, SRZ ;  /* 0x0000000000387805 */ /* 0x000fe4000001ff00 */
[----:B------:R-:W-:Y:S02]  /*5af0*/  CS2R R62, SRZ ;  /* 0x00000000003e7805 */ /* 0x000fe4000001ff00 */
[----:B------:R-:W-:Y:S02]  /*5b00*/  CS2R R60, SRZ ;  /* 0x00000000003c7805 */ /* 0x000fe4000001ff00 */
[----:B------:R-:W-:Y:S02]  /*5b10*/  CS2R R70, SRZ ;  /* 0x0000000000467805 */ /* 0x000fe4000001ff00 */
[----:B------:R-:W-:Y:S02]  /*5b20*/  CS2R R68, SRZ ;  /* 0x0000000000447805 */ /* 0x000fe4000001ff00 */
[----:B------:R-:W-:Y:S01]  /*5b30*/  CS2R R76, SRZ ;  /* 0x00000000004c7805 */ /* 0x000fe2000001ff00 */
[----:B------:R-:W-:Y:S06]  /*5b40*/  @P1 BRA `(.L_x_92) ;  /* 0x00000000000c1947 */ /* 0x000fec0003800000 */
[----:B------:R-:W-:Y:S04]  /*5b50*/  SHF.L.U32 R3, R97, 0x1f, RZ ;  /* 0x0000001f61037819 */ /* 0x000fe800000006ff */
[----:B------:R-:W1:Y:S02]  /*5b60*/  SYNCS.PHASECHK.TRANS64.TRYWAIT P1, [UR48+0x30], R3 ;  /* 0x00003003ff0075a7 */ /* 0x000e640008021130 */
[----:B-1----:R-:W-:Y:S05]  /*5b70*/  @!P1 BRA `(.L_x_93) ;  /* 0x0000003c004c9947 */ /* 0x002fea0003800000 */
.L_x_92:
[----:B------:R-:W-:Y:S05]  /*5b80*/  BSYNC B0 ;  /* 0x0000000000007941 */ /* 0x000fea0003800000 */
.L_x_91:
[----:B------:R-:W-:Y:S01]  /*5b90*/  ISETP.NE.AND P1, PT, R67, RZ, PT ;  /* 0x000000ff4300720c */ /* 0x000fe20003f25270 */
[----:B------:R-:W-:Y:S11]  /*5ba0*/  HFMA2 R65, -RZ, RZ, 0, 5.9604644775390625e-08 ;  /* 0x00000001ff417431 */ /* 0x000ff600000001ff */
[----:B------:R-:W-:Y:S01]  /*5bb0*/  @!UPT UIADD3 URZ, UPT, UPT, URZ, URZ, URZ ;  /* 0x000000fffffff290 */ /* 0x000fe2000fffe0ff */
[----:B------:R3:W1:Y:S04]  /*5bc0*/  @P1 LDS.128 R56, [R100] ;  /* 0x0000000064381984 */ /* 0x0006680000000c00 */
[----:B------:R3:W1:Y:S04]  /*5bd0*/  @P1 LDS.128 R60, [R99+0x10] ;  /* 0x00001000633c1984 */ /* 0x0006680000000c00 */
[----:B------:R3:W1:Y:S04]  /*5be0*/  @P1 LDS.128 R68, [R98+0x20] ;  /* 0x0000200062441984 */ /* 0x0006680000000c00 */
[----:B------:R3:W1:Y:S02]  /*5bf0*/  @P1 LDS.128 R76, [R106+0x30] ;  /* 0x000030006a4c1984 */ /* 0x0006640000000c00 */
.L_x_90:
[----:B------:R-:W-:Y:S05]  /*5c00*/  BSYNC B1 ;  /* 0x0000000000017941 */ /* 0x000fea0003800000 */
.L_x_89:
[----:B-1----:R-:W-:Y:S04]  /*5c10*/  SHF.R.U32.HI R2, RZ, 0x15, R48 ;  /* 0x00000015ff027819 */ /* 0x002fe80000011630 */
[----:B------:R-:W-:Y:S01]  /*5c20*/  LOP3.LUT P1, RZ, R2, 0x3, R92, 0x48, !PT ;  /* 0x0000000302ff7812 */ /* 0x000fe2000782485c */
[----:B------:R-:W-:Y:S01]  /*5c30*/  @!UPT UIADD3 URZ, UPT, UPT, URZ, URZ, URZ ;  /* 0x000000fffffff290 */ /* 0x000fe2000fffe0ff */
[----:B----4-:R-:W-:Y:S11]  /*5c40*/  @P0 BRA `(.L_x_94) ;  /* 0x0000000000080947 */ /* 0x010ff60003800000 */
[----:B------:R-:W1:Y:S02]  /*5c50*/  SYNCS.PHASECHK.TRANS64.TRYWAIT P0, [R64+URZ+0xa0], R0 ;  /* 0x0000a000400075a7 */ /* 0x000e6400080011ff */
[----:B-1----:R-:W-:Y:S05]  /*5c60*/  @!P0 BRA `(.L_x_95) ;  /* 0x0000003c00288947 */ /* 0x002fea0003800000 */
.L_x_94:
[----:B------:R-:W-:Y:S05]  /*5c70*/  @!P1 BRA `(.L_x_96) ;  /* 0x0000000000409947 */ /* 0x000fea0003800000 */
[----:B------:R-:W4:Y:S01]  /*5c80*/  LDCU.64 UR8, c[0x4][0x70] ;  /* 0x01000e00ff0877ac */ /* 0x000f220008000a00 */
[----:B------:R-:W-:Y:S01]  /*5c90*/  MOV R3, 0x0 ;  /* 0x0000000000037802 */ /* 0x000fe20000000f00 */
[----:B------:R-:W-:Y:S02]  /*5ca0*/  HFMA2 R12, -RZ, RZ, 0, 5.9604644775390625e-08 ;  /* 0x00000001ff0c7431 */ /* 0x000fe400000001ff */
[----:B------:R-:W-:Y:S02]  /*5cb0*/  IMAD.MOV.U32 R8, RZ, RZ, 0x192 ;  /* 0x00000192ff087424 */ /* 0x000fe400078e00ff */
[----:B------:R-:W-:Y:S01]  /*5cc0*/  IMAD.MOV.U32 R13, RZ, RZ, RZ ;  /* 0x000000ffff0d7224 */ /* 0x000fe200078e00ff */
[----:B------:R-:W5:Y:S01]  /*5cd0*/  LDCU.64 UR6, c[0x4][0x78] ;  /* 0x01000f00ff0677ac */ /* 0x000f620008000a00 */
[----:B------:R-:W1:Y:S01]  /*5ce0*/  LDC.64 R2, c[0x4][R3] ;  /* 0x0100000003027b82 */ /* 0x000e620000000a00 */
[----:B------:R-:W2:Y:S01]  /*5cf0*/  LDCU.64 UR4, c[0x4][0x10] ;  /* 0x01000200ff0477ac */ /* 0x000ea20008000a00 */
[----:B----4-:R-:W-:Y:S01]  /*5d00*/  MOV R5, UR9 ;  /* 0x0000000900057c02 */ /* 0x010fe20008000f00 */
[----:B------:R-:W-:Y:S01]  /*5d10*/  IMAD.U32 R4, RZ, RZ, UR8 ;  /* 0x00000008ff047e24 */ /* 0x000fe2000f8e00ff */
[----:B-----5:R-:W-:Y:S01]  /*5d20*/  MOV R7, UR7 ;  /* 0x0000000700077c02 */ /* 0x020fe20008000f00 */
[----:B------:R-:W-:Y:S01]  /*5d30*/  IMAD.U32 R6, RZ, RZ, UR6 ;  /* 0x00000006ff067e24 */ /* 0x000fe2000f8e00ff */
[----:B--2---:R-:W-:Y:S01]  /*5d40*/  MOV R11, UR5 ;  /* 0x00000005000b7c02 */ /* 0x004fe20008000f00 */
[----:B------:R-:W-:Y:S02]  /*5d50*/  IMAD.U32 R10, RZ, RZ, UR4 ;  /* 0x00000004ff0a7e24 */ /* 0x000fe4000f8e00ff */
[----:B------:R-:W-:Y:S07]  /*5d60*/  LEPC R20, `(.L_x_96) ;  /* 0x000000001014794e */ /* 0x000fee0000000000 */
[----:B-1-3--:R-:W-:Y:S05]  /*5d70*/  CALL.ABS.NOINC R2 ;  /* 0x0000000002007343 */ /* 0x00afea0003c00000 */
.L_x_96:
[----:B------:R-:W-:Y:S01]  /*5d80*/  SHF.L.U32 R50, R56, 0x10, RZ ;  /* 0x0000001038327819 */ /* 0x000fe200000006ff */
[----:B------:R-:W-:Y:S05]  /*5d90*/  WARPSYNC.ALL ;  /* 0x0000000000007948 */ /* 0x000fea0003800000 */
[----:B------:R-:W-:Y:S01]  /*5da0*/  R2UR UR4, R48 ;  /* 0x00000000300472ca */ /* 0x000fe200000e0000 */
[----:B------:R-:W-:Y:S01]  /*5db0*/  BSSY.RECONVERGENT B0, `(.L_x_97) ;  /* 0x0000088000007945 */ /* 0x000fe20003800200 */
[----:B------:R-:W-:Y:S02]  /*5dc0*/  LOP3.LUT R51, R56, 0xffff0000, RZ, 0xc0, !PT ;  /* 0xffff000038337812 */ /* 0x000fe400078ec0ff */
[----:B------:R-:W-:Y:S02]  /*5dd0*/  SHF.L.U32 R52, R57, 0x10, RZ ;  /* 0x0000001039347819 */ /* 0x000fe400000006ff */
[----:B------:R-:W-:Y:S07]  /*5de0*/  ISETP.NE.AND P0, PT, R102, RZ, PT ;  /* 0x000000ff6600720c */ /* 0x000fee0003f05270 */
[----:B------:R-:W1:Y:S02]  /*5df0*/  LDTM.x32 R4, tmem[UR4] ;  /* 0x00000004000479ee */ /* 0x000e6400082c0000 */
[C---:B-12---:R-:W-:Y:S01]  /*5e00*/  FMUL R0, R47.reuse, R4 ;  /* 0x000000042f007220 */ /* 0x046fe20000400000 */
[C---:B------:R-:W-:Y:S01]  /*5e10*/  FMUL R2, R47.reuse, R5 ;  /* 0x000000052f027220 */ /* 0x040fe20000400000 */
[C---:B------:R-:W-:Y:S01]  /*5e20*/  FMUL R4, R47.reuse, R8 ;  /* 0x000000082f047220 */ /* 0x040fe20000400000 */
[C---:B------:R-:W-:Y:S01]  /*5e30*/  FMUL R3, R47.reuse, R6 ;  /* 0x000000062f037220 */ /* 0x040fe20000400000 */
[C---:B------:R-:W-:Y:S01]  /*5e40*/  FMUL R5, R47.reuse, R9 ;  /* 0x000000092f057220 */ /* 0x040fe20000400000 */
[C---:B------:R-:W-:Y:S01]  /*5e50*/  FMUL R8, R47.reuse, R12 ;  /* 0x0000000c2f087220 */ /* 0x040fe20000400000 */
[C---:B------:R-:W-:Y:S01]  /*5e60*/  FMUL R6, R47.reuse, R10 ;  /* 0x0000000a2f067220 */ /* 0x040fe20000400000 */
[C---:B------:R-:W-:Y:S01]  /*5e70*/  FMUL R9, R47.reuse, R13 ;  /* 0x0000000d2f097220 */ /* 0x040fe20000400000 */
[----:B------:R-:W-:Y:S01]  /*5e80*/  FMUL R12, R47, R16 ;  /* 0x000000102f0c7220 */ /* 0x000fe20000400000 */
[----:B------:R-:W-:Y:S01]  /*5e90*/  FFMA R0, R49, R50, R0 ;  /* 0x0000003231007223 */ /* 0x000fe20000000000 */
[C---:B------:R-:W-:Y:S01]  /*5ea0*/  FMUL R10, R47.reuse, R14 ;  /* 0x0000000e2f0a7220 */ /* 0x040fe20000400000 */
[C---:B------:R-:W-:Y:S01]  /*5eb0*/  FMUL R13, R47.reuse, R17 ;  /* 0x000000112f0d7220 */ /* 0x040fe20000400000 */
[----:B------:R-:W-:Y:S01]  /*5ec0*/  FMUL R16, R47, R20 ;  /* 0x000000142f107220 */ /* 0x000fe20000400000 */
[----:B------:R-:W-:Y:S01]  /*5ed0*/  FFMA R2, R49, R51, R2 ;  /* 0x0000003331027223 */ /* 0x000fe20000000002 */
[C---:B------:R-:W-:Y:S01]  /*5ee0*/  FMUL R14, R47.reuse, R18 ;  /* 0x000000122f0e7220 */ /* 0x040fe20000400000 */
        /* <DEDUP_REMOVED lines=8> */
[----:B------:R-:W-:Y:S01]  /*5f70*/  LOP3.LUT R32, R57, 0xffff0000, RZ, 0xc0, !PT ;  /* 0xffff000039207812 */ /* 0x000fe200078ec0ff */
[C---:B------:R-:W-:Y:S01]  /*5f80*/  FMUL R26, R47.reuse, R30 ;  /* 0x0000001e2f1a7220 */ /* 0x040fe20000400000 */
[----:B------:R-:W-:Y:S01]  /*5f90*/  FMUL R29, R47, R33 ;  /* 0x000000212f1d7220 */ /* 0x000fe20000400000 */
[----:B------:R-:W-:Y:S01]  /*5fa0*/  SHF.L.U32 R33, R58, 0x10, RZ ;  /* 0x000000103a217819 */ /* 0x000fe200000006ff */
[----:B------:R-:W-:Y:S01]  /*5fb0*/  FFMA R3, R49, R52, R3 ;  /* 0x0000003431037223 */ /* 0x000fe20000000003 */
[----:B------:R-:W-:Y:S01]  /*5fc0*/  F2FP.BF16.F32.PACK_AB R52, R2, R0 ;  /* 0x000000000234723e */ /* 0x000fe200000010ff */
[----:B------:R-:W-:Y:S01]  /*5fd0*/  FMUL R7, R47, R7 ;  /* 0x000000072f077220 */ /* 0x000fe20000400000 */
[----:B------:R-:W-:Y:S01]  /*5fe0*/  SHF.L.U32 R0, R59, 0x10, RZ ;  /* 0x000000103b007819 */ /* 0x000fe200000006ff */
[----:B------:R-:W-:Y:S01]  /*5ff0*/  FMUL R30, R47, R34 ;  /* 0x000000222f1e7220 */ /* 0x000fe20000400000 */
[----:B------:R-:W-:Y:S01]  /*6000*/  LOP3.LUT R34, R58, 0xffff0000, RZ, 0xc0, !PT ;  /* 0xffff00003a227812 */ /* 0x000fe200078ec0ff */
[----:B------:R-:W-:Y:S01]  /*6010*/  FFMA R7, R49, R32, R7 ;  /* 0x0000002031077223 */ /* 0x000fe20000000007 */
[----:B------:R-:W-:Y:S01]  /*6020*/  LOP3.LUT R2, R59, 0xffff0000, RZ, 0xc0, !PT ;  /* 0xffff00003b027812 */ /* 0x000fe200078ec0ff */
[----:B------:R-:W-:Y:S01]  /*6030*/  FFMA R4, R49, R33, R4 ;  /* 0x0000002131047223 */ /* 0x000fe20000000004 */
[----:B------:R-:W-:Y:S01]  /*6040*/  FMUL R11, R47, R11 ;  /* 0x0000000b2f0b7220 */ /* 0x000fe20000400000 */
[----:B------:R-:W-:Y:S01]  /*6050*/  FFMA R5, R49, R34, R5 ;  /* 0x0000002231057223 */ /* 0x000fe20000000005 */
[----:B------:R-:W-:Y:S01]  /*6060*/  F2FP.BF16.F32.PACK_AB R53, R7, R3 ;  /* 0x000000030735723e */ /* 0x000fe200000010ff */
[C---:B------:R-:W-:Y:S01]  /*6070*/  FFMA R6, R49.reuse, R0, R6 ;  /* 0x0000000031067223 */ /* 0x040fe20000000006 */
[C---:B------:R-:W-:Y:S01]  /*6080*/  SHF.L.U32 R0, R60.reuse, 0x10, RZ ;  /* 0x000000103c007819 */ /* 0x040fe200000006ff */
[----:B------:R-:W-:Y:S01]  /*6090*/  FFMA R11, R49, R2, R11 ;  /* 0x00000002310b7223 */ /* 0x000fe2000000000b */
[----:B------:R-:W-:Y:S01]  /*60a0*/  LOP3.LUT R2, R60, 0xffff0000, RZ, 0xc0, !PT ;  /* 0xffff00003c027812 */ /* 0x000fe200078ec0ff */
[----:B------:R-:W-:Y:S01]  /*60b0*/  FMUL R15, R47, R15 ;  /* 0x0000000f2f0f7220 */ /* 0x000fe20000400000 */
[----:B------:R-:W-:Y:S01]  /*60c0*/  SHF.L.U32 R3, R61, 0x10, RZ ;  /* 0x000000103d037819 */ /* 0x000fe200000006ff */
[----:B------:R-:W-:Y:S01]  /*60d0*/  FFMA R8, R49, R0, R8 ;  /* 0x0000000031087223 */ /* 0x000fe20000000008 */
[----:B------:R-:W-:Y:S01]  /*60e0*/  LOP3.LUT R0, R61, 0xffff0000, RZ, 0xc0, !PT ;  /* 0xffff00003d007812 */ /* 0x000fe200078ec0ff */
[C---:B------:R-:W-:Y:S01]  /*60f0*/  FFMA R9, R49.reuse, R2, R9 ;  /* 0x0000000231097223 */ /* 0x040fe20000000009 */
[C---:B------:R-:W-:Y:S01]  /*6100*/  SHF.L.U32 R2, R62.reuse, 0x10, RZ ;  /* 0x000000103e027819 */ /* 0x040fe200000006ff */
[----:B------:R-:W-:Y:S01]  /*6110*/  FFMA R10, R49, R3, R10 ;  /* 0x00000003310a7223 */ /* 0x000fe2000000000a */
[----:B------:R-:W-:Y:S01]  /*6120*/  SHF.L.U32 R3, R63, 0x10, RZ ;  /* 0x000000103f037819 */ /* 0x000fe200000006ff */
[C---:B------:R-:W-:Y:S01]  /*6130*/  FFMA R15, R49.reuse, R0, R15 ;  /* 0x00000000310f7223 */ /* 0x040fe2000000000f */
[----:B------:R-:W-:Y:S01]  /*6140*/  LOP3.LUT R0, R62, 0xffff0000, RZ, 0xc0, !PT ;  /* 0xffff00003e007812 */ /* 0x000fe200078ec0ff */
[----:B------:R-:W-:Y:S01]  /*6150*/  FFMA R12, R49, R2, R12 ;  /* 0x00000002310c7223 */ /* 0x000fe2000000000c */
[C---:B------:R-:W-:Y:S01]  /*6160*/  SHF.L.U32 R2, R68.reuse, 0x10, RZ ;  /* 0x0000001044027819 */ /* 0x040fe200000006ff */
[----:B------:R-:W-:Y:S01]  /*6170*/  FMUL R19, R47, R19 ;  /* 0x000000132f137220 */ /* 0x000fe20000400000 */
[----:B------:R-:W-:Y:S01]  /*6180*/  F2FP.BF16.F32.PACK_AB R54, R5, R4 ;  /* 0x000000040536723e */ /* 0x000fe200000010ff */
[----:B------:R-:W-:Y:S01]  /*6190*/  FFMA R13, R49, R0, R13 ;  /* 0x00000000310d7223 */ /* 0x000fe2000000000d */
[----:B------:R-:W-:Y:S01]  /*61a0*/  LOP3.LUT R0, R63, 0xffff0000, RZ, 0xc0, !PT ;  /* 0xffff00003f007812 */ /* 0x000fe200078ec0ff */
[----:B------:R-:W-:Y:S01]  /*61b0*/  FFMA R14, R49, R3, R14 ;  /* 0x00000003310e7223 */ /* 0x000fe2000000000e */
[----:B------:R-:W-:Y:S01]  /*61c0*/  LOP3.LUT R3, R68, 0xffff0000, RZ, 0xc0, !PT ;  /* 0xffff000044037812 */ /* 0x000fe200078ec0ff */
[----:B------:R-:W-:Y:S01]  /*61d0*/  FMUL R23, R47, R23 ;  /* 0x000000172f177220 */ /* 0x000fe20000400000 */
[----:B------:R-:W-:Y:S01]  /*61e0*/  F2FP.BF16.F32.PACK_AB R55, R11, R6 ;  /* 0x000000060b37723e */ /* 0x000fe200000010ff */
[----:B------:R-:W-:Y:S01]  /*61f0*/  FFMA R19, R49, R0, R19 ;  /* 0x0000000031137223 */ /* 0x000fe20000000013 */
[----:B------:R-:W-:Y:S01]  /*6200*/  SHF.L.U32 R0, R69, 0x10, RZ ;  /* 0x0000001045007819 */ /* 0x000fe200000006ff */
[----:B------:R-:W-:Y:S01]  /*6210*/  FFMA R16, R49, R2, R16 ;  /* 0x0000000231107223 */ /* 0x000fe20000000010 */
[----:B------:R-:W-:Y:S01]  /*6220*/  LOP3.LUT R2, R69, 0xffff0000, RZ, 0xc0, !PT ;  /* 0xffff000045027812 */ /* 0x000fe200078ec0ff */
[----:B------:R-:W-:Y:S01]  /*6230*/  FFMA R17, R49, R3, R17 ;  /* 0x0000000331117223 */ /* 0x000fe20000000011 */
[----:B------:R-:W-:Y:S01]  /*6240*/  SHF.L.U32 R3, R71, 0x10, RZ ;  /* 0x0000001047037819 */ /* 0x000fe200000006ff */
[----:B------:R-:W-:Y:S01]  /*6250*/  FFMA R18, R49, R0, R18 ;  /* 0x0000000031127223 */ /* 0x000fe20000000012 */
[C---:B------:R-:W-:Y:S01]  /*6260*/  SHF.L.U32 R0, R70.reuse, 0x10, RZ ;  /* 0x0000001046007819 */ /* 0x040fe200000006ff */
[----:B------:R1:W-:Y:S01]  /*6270*/  STS.128 [R100], R52 ;  /* 0x0000003464007388 */ /* 0x0003e20000000c00 */
[----:B------:R-:W-:Y:S01]  /*6280*/  F2FP.BF16.F32.PACK_AB R8, R9, R8 ;  /* 0x000000080908723e */ /* 0x000fe200000010ff */
[C---:B------:R-:W-:Y:S01]  /*6290*/  FFMA R23, R49.reuse, R2, R23 ;  /* 0x0000000231177223 */ /* 0x040fe20000000017 */
[----:B------:R-:W-:Y:S01]  /*62a0*/  LOP3.LUT R2, R70, 0xffff0000, RZ, 0xc0, !PT ;  /* 0xffff000046027812 */ /* 0x000fe200078ec0ff */
[----:B------:R-:W-:Y:S01]  /*62b0*/  FFMA R20, R49, R0, R20 ;  /* 0x0000000031147223 */ /* 0x000fe20000000014 */
[----:B------:R-:W-:Y:S01]  /*62c0*/  LOP3.LUT R0, R71, 0xffff0000, RZ, 0xc0, !PT ;  /* 0xffff000047007812 */ /* 0x000fe200078ec0ff */
[----:B------:R-:W-:Y:S01]  /*62d0*/  FMUL R27, R47, R27 ;  /* 0x0000001b2f1b7220 */ /* 0x000fe20000400000 */
[----:B------:R-:W-:Y:S01]  /*62e0*/  F2FP.BF16.F32.PACK_AB R9, R15, R10 ;  /* 0x0000000a0f09723e */ /* 0x000fe200000010ff */
[C---:B------:R-:W-:Y:S01]  /*62f0*/  FFMA R21, R49.reuse, R2, R21 ;  /* 0x0000000231157223 */ /* 0x040fe20000000015 */
[C---:B------:R-:W-:Y:S01]  /*6300*/  FFMA R22, R49.reuse, R3, R22 ;  /* 0x0000000331167223 */ /* 0x040fe20000000016 */
[----:B------:R-:W-:Y:S01]  /*6310*/  FFMA R27, R49, R0, R27 ;  /* 0x00000000311b7223 */ /* 0x000fe2000000001b */
[C---:B------:R-:W-:Y:S01]  /*6320*/  SHF.L.U32 R2, R76.reuse, 0x10, RZ ;  /* 0x000000104c027819 */ /* 0x040fe200000006ff */
[C---:B------:R-:W-:Y:S01]  /*6330*/  FMUL R31, R47.reuse, R31 ;  /* 0x0000001f2f1f7220 */ /* 0x040fe20000400000 */
[----:B------:R-:W-:Y:S01]  /*6340*/  LOP3.LUT R0, R76, 0xffff0000, RZ, 0xc0, !PT ;  /* 0xffff00004c007812 */ /* 0x000fe200078ec0ff */
[----:B------:R-:W-:Y:S01]  /*6350*/  FMUL R35, R47, R35 ;  /* 0x000000232f237220 */ /* 0x000fe20000400000 */
[----:B------:R-:W-:Y:S01]  /*6360*/  SHF.L.U32 R3, R77, 0x10, RZ ;  /* 0x000000104d037819 */ /* 0x000fe200000006ff */
[----:B------:R-:W-:Y:S01]  /*6370*/  FFMA R24, R49, R2, R24 ;  /* 0x0000000231187223 */ /* 0x000fe20000000018 */
[----:B------:R-:W-:Y:S01]  /*6380*/  F2FP.BF16.F32.PACK_AB R10, R13, R12 ;  /* 0x0000000c0d0a723e */ /* 0x000fe200000010ff */
[----:B------:R-:W-:Y:S01]  /*6390*/  FFMA R25, R49, R0, R25 ;  /* 0x0000000031197223 */ /* 0x000fe20000000019 */
[----:B------:R-:W-:Y:S01]  /*63a0*/  F2FP.BF16.F32.PACK_AB R11, R19, R14 ;  /* 0x0000000e130b723e */ /* 0x000fe200000010ff */
[----:B------:R-:W-:Y:S01]  /*63b0*/  FFMA R26, R49, R3, R26 ;  /* 0x00000003311a7223 */ /* 0x000fe2000000001a */
[----:B------:R-:W-:Y:S02]  /*63c0*/  LOP3.LUT R0, R77, 0xffff0000, RZ, 0xc0, !PT ;  /* 0xffff00004d007812 */ /* 0x000fe400078ec0ff */
[C---:B------:R-:W-:Y:S01]  /*63d0*/  SHF.L.U32 R2, R78.reuse, 0x10, RZ ;  /* 0x000000104e027819 */ /* 0x040fe200000006ff */
[----:B------:R1:W-:Y:S01]  /*63e0*/  STS.128 [R99+0x10], R8 ;  /* 0x0000100863007388 */ /* 0x0003e20000000c00 */
[----:B------:R-:W-:Y:S01]  /*63f0*/  LOP3.LUT R3, R78, 0xffff0000, RZ, 0xc0, !PT ;  /* 0xffff00004e037812 */ /* 0x000fe200078ec0ff */
[----:B------:R-:W-:Y:S01]  /*6400*/  FFMA R31, R49, R0, R31 ;  /* 0x00000000311f7223 */ /* 0x000fe2000000001f */
[----:B------:R-:W-:Y:S01]  /*6410*/  SHF.L.U32 R4, R79, 0x10, RZ ;  /* 0x000000104f047819 */ /* 0x000fe200000006ff */
[----:B------:R-:W-:Y:S01]  /*6420*/  FFMA R28, R49, R2, R28 ;  /* 0x00000002311c7223 */ /* 0x000fe2000000001c */
[----:B------:R-:W-:Y:S01]  /*6430*/  F2FP.BF16.F32.PACK_AB R16, R17, R16 ;  /* 0x000000101110723e */ /* 0x000fe200000010ff */
[----:B------:R-:W-:Y:S01]  /*6440*/  FFMA R29, R49, R3, R29 ;  /* 0x00000003311d7223 */ /* 0x000fe2000000001d */
[----:B------:R-:W-:Y:S01]  /*6450*/  LOP3.LUT R5, R79, 0xffff0000, RZ, 0xc0, !PT ;  /* 0xffff00004f057812 */ /* 0x000fe200078ec0ff */
[----:B------:R-:W-:Y:S01]  /*6460*/  FFMA R30, R49, R4, R30 ;  /* 0x00000004311e7223 */ /* 0x000fe2000000001e */
[----:B------:R-:W-:Y:S02]  /*6470*/  F2FP.BF16.F32.PACK_AB R17, R23, R18 ;  /* 0x000000121711723e */ /* 0x000fe400000010ff */
[----:B------:R-:W-:Y:S01]  /*6480*/  F2FP.BF16.F32.PACK_AB R18, R21, R20 ;  /* 0x000000141512723e */ /* 0x000fe200000010ff */
[----:B------:R-:W-:Y:S01]  /*6490*/  FFMA R35, R49, R5, R35 ;  /* 0x0000000531237223 */ /* 0x000fe20000000023 */
[----:B------:R-:W-:Y:S02]  /*64a0*/  F2FP.BF16.F32.PACK_AB R19, R27, R22 ;  /* 0x000000161b13723e */ /* 0x000fe400000010ff */
[----:B------:R-:W-:Y:S02]  /*64b0*/  F2FP.BF16.F32.PACK_AB R24, R25, R24 ;  /* 0x000000181918723e */ /* 0x000fe400000010ff */
[----:B------:R-:W-:Y:S01]  /*64c0*/  F2FP.BF16.F32.PACK_AB R25, R31, R26 ;  /* 0x0000001a1f19723e */ /* 0x000fe200000010ff */
[----:B------:R1:W-:Y:S01]  /*64d0*/  STS.128 [R98+0x20], R16 ;  /* 0x0000201062007388 */ /* 0x0003e20000000c00 */
[----:B------:R-:W-:Y:S02]  /*64e0*/  F2FP.BF16.F32.PACK_AB R26, R29, R28 ;  /* 0x0000001c1d1a723e */ /* 0x000fe400000010ff */
[----:B------:R-:W-:Y:S05]  /*64f0*/  F2FP.BF16.F32.PACK_AB R27, R35, R30 ;  /* 0x0000001e231b723e */ /* 0x000fea00000010ff */
[----:B------:R1:W-:Y:S01]  /*6500*/  STS.128 [R106+0x30], R24 ;  /* 0x000030186a007388 */ /* 0x0003e20000000c00 */
[----:B------:R-:W-:Y:S01]  /*6510*/  @!PT LDS RZ, [RZ] ;  /* 0x00000000fffff984 */ /* 0x000fe20000000800 */
[----:B------:R-:W-:Y:S01]  /*6520*/  @!PT LDS RZ, [RZ] ;  /* 0x00000000fffff984 */ /* 0x000fe20000000800 */
[----:B------:R-:W-:Y:S01]  /*6530*/  @!PT LDS RZ, [RZ] ;  /* 0x00000000fffff984 */ /* 0x000fe20000000800 */
[----:B------:R-:W-:Y:S01]  /*6540*/  @!PT LDS RZ, [RZ] ;  /* 0x00000000fffff984 */ /* 0x000fe20000000800 */
[----:B------:R2:W-:Y:S07]  /*6550*/  MEMBAR.ALL.CTA ;  /* 0x0000000000007992 */ /* 0x0005ee0000008000 */
[----:B--2---:R-:W2:Y:S02]  /*6560*/  FENCE.VIEW.ASYNC.S ;  /* 0x00000000000073c6 */ /* 0x004ea40000000000 */
[----:B--2---:R-:W-:Y:S06]  /*6570*/  BAR.SYNC.DEFER_BLOCKING 0x1, 0x80 ;  /* 0x0042000000007b1d */ /* 0x004fec0000010000 */
[----:B------:R-:W-:Y:S05]  /*6580*/  @P0 BRA `(.L_x_98) ;  /* 0x0000000000280947 */ /* 0x000fea0003800000 */
[----:B------:R-:W-:Y:S02]  /*6590*/  UIADD3 UR4, UPT, UPT, UR48, 0x200, URZ ;  /* 0x0000020030047890 */ /* 0x000fe4000fffe0ff */
[----:B------:R-:W-:Y:S01]  /*65a0*/  UIADD3 UR6, UP0, UPT, UR52, 0x680, URZ ;  /* 0x0000068034067890 */ /* 0x000fe2000ff1e0ff */
[----:B------:R-:W-:Y:S03]  /*65b0*/  UMOV UR43, UR36 ;  /* 0x00000024002b7c82 */ /* 0x000fe60008000000 */
[----:B------:R-:W-:Y:S01]  /*65c0*/  MOV R93, UR4 ;  /* 0x00000004005d7c02 */ /* 0x000fe20008000f00 */
[----:B------:R-:W-:Y:S03]  /*65d0*/  UIADD3.X UR7, UPT, UPT, URZ, UR53, URZ, UP0, !UPT ;  /* 0x00000035ff077290 */ /* 0x000fe600087fe4ff */
[----:B------:R-:W-:Y:S11]  /*65e0*/  R2UR UR40, R93 ;  /* 0x000000005d2872ca */ /* 0x000ff600000e0000 */
[----:B------:R-:W-:Y:S02]  /*65f0*/  @!UPT UIADD3 URZ, UPT, UPT, URZ, URZ, URZ ;  /* 0x000000fffffff290 */ /* 0x000fe4000fffe0ff */
[----:B------:R2:W-:Y:S01]  /*6600*/  UTMASTG.3D [UR40], [UR6] ;  /* 0x00000028060073b5 */ /* 0x0005e20008010000 */
[----:B------:R0:W-:Y:S01]  /*6610*/  UTMACMDFLUSH ;  /* 0x00000000000079b7 */ /* 0x0001e20000000000 */
[----:B--2---:R-:W-:Y:S04]  /*6620*/  DEPBAR.LE SB0, 0x1 ;  /* 0x000080400000791a */ /* 0x004fe80000000000 */
.L_x_98:
[----:B------:R-:W-:Y:S05]  /*6630*/  BSYNC.RECONVERGENT B0 ;  /* 0x0000000000007941 */ /* 0x000fea0003800200 */
.L_x_97:
[----:B------:R-:W-:Y:S01]  /*6640*/  BAR.SYNC.DEFER_BLOCKING 0x1, 0x80 ;  /* 0x0042000000007b1d */ /* 0x000fe20000010000 */
[----:B------:R-:W-:Y:S01]  /*6650*/  ISETP.NE.AND P1, PT, R107, RZ, PT ;  /* 0x000000ff6b00720c */ /* 0x000fe20003f25270 */
[----:B------:R-:W-:Y:S01]  /*6660*/  UISETP.NE.AND UP0, UPT, UR49, URZ, UPT ;  /* 0x000000ff3100728c */ /* 0x000fe2000bf05270 */
[----:B------:R-:W-:Y:S11]  /*6670*/  LEA R2, R65, UR48, 0x3 ;  /* 0x0000003041027c11 */ /* 0x000ff6000f8e18ff */
[----:B------:R-:W-:Y:S01]  /*6680*/  @P1 SHF.L.U32 R3, R97, 0x1f, RZ ;  /* 0x0000001f61031819 */ /* 0x000fe200000006ff */
[----:B------:R-:W-:Y:S06]  /*6690*/  BRA.U !UP0, `(.L_x_99) ;  /* 0x0000000108247547 */ /* 0x000fec000b800000 */
[----:B------:R-:W-:Y:S01]  /*66a0*/  IMAD.U32 R4, RZ, RZ, UR51 ;  /* 0x00000033ff047e24 */ /* 0x000fe2000f8e00ff */
[----:B------:R-:W-:Y:S01]  /*66b0*/  MOV R0, UR37 ;  /* 0x0000002500007c02 */ /* 0x000fe20008000f00 */
[----:B------:R-:W-:Y:S03]  /*66c0*/  UIADD3 UR51, UPT, UPT, UR51, 0x1, URZ ;  /* 0x0000000133337890 */ /* 0x000fe6000fffe0ff */
[----:B------:R-:W-:Y:S01]  /*66d0*/  @P1 LEA R4, R4, UR48, 0x3 ;  /* 0x0000003004041c11 */ /* 0x000fe2000f8e18ff */
[----:B------:R-:W-:Y:S04]  /*66e0*/  UISETP.NE.AND UP0, UPT, UR51, 0x4, UPT ;  /* 0x000000043300788c */ /* 0x000fe8000bf05270 */
[----:B------:R-:W-:Y:S01]  /*66f0*/  @P1 VIADD R4, R4, 0x50 ;  /* 0x0000005004041836 */ /* 0x000fe20000000000 */
[----:B------:R-:W-:Y:S04]  /*6700*/  USEL UR51, UR51, URZ, UP0 ;  /* 0x000000ff33337287 */ /* 0x000fe80008000000 */
[----:B------:R-:W-:Y:S04]  /*6710*/  @P1 PRMT R0, R0, 0x654, R4 ;  /* 0x0000065400001816 */ /* 0x000fe80000000004 */
[----:B------:R2:W-:Y:S04]  /*6720*/  @P1 SYNCS.ARRIVE.TRANS64.RED.A1T0 RZ, [R0+URZ], RZ ;  /* 0x000000ff00ff19a7 */ /* 0x0005e800081004ff */
.L_x_99:
[----:B------:R-:W4:Y:S01]  /*6730*/  @P1 SYNCS.PHASECHK.TRANS64.TRYWAIT P0, [R2+URZ+0x30], R3 ;  /* 0x00003003020015a7 */ /* 0x000f2200080011ff */
[----:B------:R-:W-:Y:S01]  /*6740*/  BSSY B1, `(.L_x_100) ;  /* 0x0000016000017945 */ /* 0x000fe20003800000 */
[----:B----4-:R-:W-:Y:S03]  /*6750*/  @P1 SEL R66, RZ, 0x1, !P0 ;  /* 0x00000001ff421807 */ /* 0x010fe60004000000 */
[----:B------:R-:W-:Y:S05]  /*6760*/  @!P1 BRA `(.L_x_101) ;  /* 0x00000000004c9947 */ /* 0x000fea0003800000 */
[----:B------:R-:W-:Y:S01]  /*6770*/  ISETP.NE.AND P0, PT, R66, RZ, PT ;  /* 0x000000ff4200720c */ /* 0x000fe20003f05270 */
[----:B------:R-:W-:Y:S01]  /*6780*/  BSSY B0, `(.L_x_102) ;  /* 0x000000b000007945 */ /* 0x000fe20003800000 */
[----:B------:R-:W-:Y:S11]  /*6790*/  ISETP.NE.AND P1, PT, R67, RZ, PT ;  /* 0x000000ff4300720c */ /* 0x000ff60003f25270 */
[----:B------:R-:W-:Y:S02]  /*67a0*/  @!UPT UIADD3 URZ, UPT, UPT, URZ, URZ, URZ ;  /* 0x000000fffffff290 */ /* 0x000fe4000fffe0ff */
[C---:B------:R-:W-:Y:S01]  /*67b0*/  @P1 IMAD R6, R65.reuse, 0x2000, R100 ;  /* 0x0000200041061824 */ /* 0x040fe200078e0264 */
[C---:B------:R-:W-:Y:S01]  /*67c0*/  @P1 LEA R4, R65.reuse, R98, 0xd ;  /* 0x0000006241041211 */ /* 0x040fe200078e68ff */
[C---:B------:R-:W-:Y:S02]  /*67d0*/  @P1 IMAD R5, R65.reuse, 0x2000, R99 ;  /* 0x0000200041051824 */ /* 0x040fe400078e0263 */
[----:B------:R-:W-:Y:S01]  /*67e0*/  @P1 IMAD R3, R65, 0x2000, R106 ;  /* 0x0000200041031824 */ /* 0x000fe200078e026a */
[----:B------:R-:W-:Y:S06]  /*67f0*/  @P0 BRA `(.L_x_103) ;  /* 0x00000000000c0947 */ /* 0x000fec0003800000 */
[----:B--2---:R-:W-:Y:S04]  /*6800*/  SHF.L.U32 R0, R97, 0x1f, RZ ;  /* 0x0000001f61007819 */ /* 0x004fe800000006ff */
[----:B------:R-:W2:Y:S02]  /*6810*/  SYNCS.PHASECHK.TRANS64.TRYWAIT P0, [R2+URZ+0x30], R0 ;  /* 0x00003000020075a7 */ /* 0x000ea400080011ff */
[----:B--2---:R-:W-:Y:S05]  /*6820*/  @!P0 BRA `(.L_x_104) ;  /* 0x00000030004c8947 */ /* 0x004fea0003800000 */
.L_x_103:
[----:B------:R-:W-:Y:S05]  /*6830*/  BSYNC B0 ;  /* 0x0000000000007941 */ /* 0x000fea0003800000 */
.L_x_102:
[----:B------:R-:W-:Y:S02]  /*6840*/  ISETP.NE.AND P0, PT, R67, RZ, PT ;  /* 0x000000ff4300720c */ /* 0x000fe40003f05270 */
[----:B------:R-:W-:Y:S11]  /*6850*/  IADD3 R65, PT, PT, R65, 0x1, RZ ;  /* 0x0000000141417810 */ /* 0x000ff60007ffe0ff */
[----:B------:R4:W1:Y:S04]  /*6860*/  @P0 LDS.128 R56, [R6] ;  /* 0x0000000006380984 */ /* 0x0008680000000c00 */
[----:B------:R4:W1:Y:S04]  /*6870*/  @P0 LDS.128 R60, [R5+0x10] ;  /* 0x00001000053c0984 */ /* 0x0008680000000c00 */
[----:B------:R4:W1:Y:S04]  /*6880*/  @P0 LDS.128 R68, [R4+0x20] ;  /* 0x0000200004440984 */ /* 0x0008680000000c00 */
[----:B------:R4:W1:Y:S02]  /*6890*/  @P0 LDS.128 R76, [R3+0x30] ;  /* 0x00003000034c0984 */ /* 0x0008640000000c00 */
.L_x_101:
[----:B------:R-:W-:Y:S05]  /*68a0*/  BSYNC B1 ;  /* 0x0000000000017941 */ /* 0x000fea0003800000 */
.L_x_100:
[----:B--2---:R-:W-:Y:S05]  /*68b0*/  VIADD R0, R48, 0x20 ;  /* 0x0000002030007836 */ /* 0x004fea0000000000 */
[----:B------:R-:W-:Y:S04]  /*68c0*/  SHF.R.U32.HI R0, RZ, 0x15, R0 ;  /* 0x00000015ff007819 */ /* 0x000fe80000011600 */
[----:B------:R-:W-:Y:S11]  /*68d0*/  LOP3.LUT P0, RZ, R0, 0x3, R92, 0x48, !PT ;  /* 0x0000000300ff7812 */ /* 0x000ff6000780485c */
[----:B------:R-:W-:Y:S02]  /*68e0*/  @!UPT UIADD3 URZ, UPT, UPT, URZ, URZ, URZ ;  /* 0x000000fffffff290 */ /* 0x000fe4000fffe0ff */
[----:B------:R-:W-:Y:S05]  /*68f0*/  @!P0 BRA `(.L_x_105) ;  /* 0x0000000000408947 */ /* 0x000fea0003800000 */
[----:B------:R-:W2:Y:S01]  /*6900*/  LDCU.64 UR8, c[0x4][0x70] ;  /* 0x01000e00ff0877ac */ /* 0x000ea20008000a00 */
[----:B----4-:R-:W-:Y:S01]  /*6910*/  MOV R3, 0x0 ;  /* 0x0000000000037802 */ /* 0x010fe20000000f00 */
[----:B------:R-:W-:Y:S02]  /*6920*/  HFMA2 R12, -RZ, RZ, 0, 5.9604644775390625e-08 ;  /* 0x00000001ff0c7431 */ /* 0x000fe400000001ff */
[----:B-1----:R-:W-:Y:S02]  /*6930*/  IMAD.MOV.U32 R8, RZ, RZ, 0x192 ;  /* 0x00000192ff087424 */ /* 0x002fe400078e00ff */
[----:B------:R-:W-:Y:S01]  /*6940*/  IMAD.MOV.U32 R13, RZ, RZ, RZ ;  /* 0x000000ffff0d7224 */ /* 0x000fe200078e00ff */
[----:B------:R-:W1:Y:S01]  /*6950*/  LDCU.64 UR6, c[0x4][0x78] ;  /* 0x01000f00ff0677ac */ /* 0x000e620008000a00 */
[----:B------:R-:W4:Y:S01]  /*6960*/  LDC.64 R2, c[0x4][R3] ;  /* 0x0100000003027b82 */ /* 0x000f220000000a00 */
[----:B------:R-:W5:Y:S01]  /*6970*/  LDCU.64 UR4, c[0x4][0x10] ;  /* 0x01000200ff0477ac */ /* 0x000f620008000a00 */
[----:B--2---:R-:W-:Y:S01]  /*6980*/  MOV R5, UR9 ;  /* 0x0000000900057c02 */ /* 0x004fe20008000f00 */
[----:B------:R-:W-:Y:S01]  /*6990*/  IMAD.U32 R4, RZ, RZ, UR8 ;  /* 0x00000008ff047e24 */ /* 0x000fe2000f8e00ff */
[----:B-1----:R-:W-:Y:S01]  /*69a0*/  MOV R7, UR7 ;  /* 0x0000000700077c02 */ /* 0x002fe20008000f00 */
[----:B------:R-:W-:Y:S01]  /*69b0*/  IMAD.U32 R6, RZ, RZ, UR6 ;  /* 0x00000006ff067e24 */ /* 0x000fe2000f8e00ff */
[----:B-----5:R-:W-:Y:S01]  /*69c0*/  MOV R11, UR5 ;  /* 0x00000005000b7c02 */ /* 0x020fe20008000f00 */
[----:B------:R-:W-:Y:S02]  /*69d0*/  IMAD.U32 R10, RZ, RZ, UR4 ;  /* 0x00000004ff0a7e24 */ /* 0x000fe4000f8e00ff */
[----:B------:R-:W-:Y:S07]  /*69e0*/  LEPC R20, `(.L_x_105) ;  /* 0x000000001014794e */ /* 0x000fee0000000000 */
[----:B---34-:R-:W-:Y:S05]  /*69f0*/  CALL.ABS.NOINC R2 ;  /* 0x0000000002007343 */ /* 0x018fea0003c00000 */
.L_x_105:
[----:B------:R-:W-:Y:S01]  /*6a00*/  ISETP.NE.AND P6, PT, R107, RZ, PT ;  /* 0x000000ff6b00720c */ /* 0x000fe20003fc5270 */
[----:B------:R-:W-:Y:S05]  /*6a10*/  WARPSYNC.ALL ;  /* 0x0000000000007948 */ /* 0x000fea0003800000 */
[----:B------:R-:W-:Y:S01]  /*6a20*/  R2UR UR4, R48 ;  /* 0x00000000300472ca */ /* 0x000fe200000e0000 */
[----:B------:R-:W-:Y:S01]  /*6a30*/  BSSY.RECONVERGENT B0, `(.L_x_106) ;  /* 0x000008f000007945 */ /* 0x000fe20003800200 */
[----:B------:R-:W-:Y:S02]  /*6a40*/  MOV R50, UR51 ;  /* 0x0000003300327c02 */ /* 0x000fe40008000f00 */
[----:B-1--4-:R-:W-:Y:S02]  /*6a50*/  SHF.L.U32 R3, R56, 0x10, RZ ;  /* 0x0000001038037819 */ /* 0x012fe400000006ff */
[----:B------:R-:W-:Y:S02]  /*6a60*/  MOV R72, UR37 ;  /* 0x0000002500487c02 */ /* 0x000fe40008000f00 */
[----:B------:R-:W-:Y:S02]  /*6a70*/  @P6 LEA R50, R50, UR48, 0x3 ;  /* 0x0000003032326c11 */ /* 0x000fe4000f8e18ff */
[C---:B------:R-:W-:Y:S02]  /*6a80*/  LOP3.LUT R51, R57.reuse, 0xffff0000, RZ, 0xc0, !PT ;  /* 0xffff000039337812 */ /* 0x040fe400078ec0ff */
[----:B------:R-:W-:Y:S01]  /*6a90*/  @P6 IADD3 R50, PT, PT, R50, 0x50, RZ ;  /* 0x0000005032326810 */ /* 0x000fe20007ffe0ff */
[----:B------:R-:W1:Y:S01]  /*6aa0*/  LDTM.x32 R4, tmem[UR4+0x20] ;  /* 0x00002004000479ee */ /* 0x000e6200082c0000 */
[----:B------:R-:W-:Y:S02]  /*6ab0*/  ISETP.NE.AND P0, PT, R102, RZ, PT ;  /* 0x000000ff6600720c */ /* 0x000fe40003f05270 */
[----:B------:R-:W-:Y:S02]  /*6ac0*/  @P6 PRMT R72, R72, 0x654, R50 ;  /* 0x0000065448486816 */ /* 0x000fe40000000032 */
[----:B------:R-:W-:Y:S01]  /*6ad0*/  SHF.L.U32 R50, R57, 0x10, RZ ;  /* 0x0000001039327819 */ /* 0x000fe200000006ff */
[C---:B-1----:R-:W-:Y:S01]  /*6ae0*/  FMUL R0, R47.reuse, R4 ;  /* 0x000000042f007220 */ /* 0x042fe20000400000 */
[----:B------:R-:W-:Y:S01]  /*6af0*/  LOP3.LUT R4, R56, 0xffff0000, RZ, 0xc0, !PT ;  /* 0xffff000038047812 */ /* 0x000fe200078ec0ff */
[C---:B------:R-:W-:Y:S01]  /*6b00*/  FMUL R2, R47.reuse, R5 ;  /* 0x000000052f027220 */ /* 0x040fe20000400000 */
[----:B------:R-:W-:Y:S01]  /*6b10*/  FMUL R7, R47, R7 ;  /* 0x000000072f077220 */ /* 0x000fe20000400000 */
[----:B------:R-:W-:Y:S01]  /*6b20*/  FFMA R0, R49, R3, R0 ;  /* 0x0000000331007223 */ /* 0x000fe20000000000 */
[----:B------:R-:W-:Y:S01]  /*6b30*/  FMUL R3, R47, R6 ;  /* 0x000000062f037220 */ /* 0x000fe20000400000 */
[----:B------:R-:W-:Y:S01]  /*6b40*/  FFMA R2, R49, R4, R2 ;  /* 0x0000000431027223 */ /* 0x000fe20000000002 */
[C---:B------:R-:W-:Y:S01]  /*6b50*/  FMUL R4, R47.reuse, R8 ;  /* 0x000000082f047220 */ /* 0x040fe20000400000 */
[C---:B------:R-:W-:Y:S01]  /*6b60*/  FMUL R8, R47.reuse, R12 ;  /* 0x0000000c2f087220 */ /* 0x040fe20000400000 */
[C---:B------:R-:W-:Y:S01]  /*6b70*/  FMUL R12, R47.reuse, R16 ;  /* 0x000000102f0c7220 */ /* 0x040fe20000400000 */
[C---:B------:R-:W-:Y:S01]  /*6b80*/  FMUL R16, R47.reuse, R20 ;  /* 0x000000142f107220 */ /* 0x040fe20000400000 */
[----:B------:R-:W-:Y:S01]  /*6b90*/  F2FP.BF16.F32.PACK_AB R52, R2, R0 ;  /* 0x000000000234723e */ /* 0x000fe200000010ff */
[C---:B------:R-:W-:Y:S01]  /*6ba0*/  FMUL R20, R47.reuse, R24 ;  /* 0x000000182f147220 */ /* 0x040fe20000400000 */
[C---:B------:R-:W-:Y:S01]  /*6bb0*/  LOP3.LUT R0, R58.reuse, 0xffff0000, RZ, 0xc0, !PT ;  /* 0xffff00003a007812 */ /* 0x040fe200078ec0ff */
[----:B------:R-:W-:Y:S01]  /*6bc0*/  FMUL R24, R47, R28 ;  /* 0x0000001c2f187220 */ /* 0x000fe20000400000 */
[----:B------:R-:W-:Y:S01]  /*6bd0*/  SHF.L.U32 R2, R59, 0x10, RZ ;  /* 0x000000103b027819 */ /* 0x000fe200000006ff */
[C---:B------:R-:W-:Y:S01]  /*6be0*/  FMUL R28, R47.reuse, R32 ;  /* 0x000000202f1c7220 */ /* 0x040fe20000400000 */
[----:B------:R-:W-:Y:S01]  /*6bf0*/  SHF.L.U32 R32, R58, 0x10, RZ ;  /* 0x000000103a207819 */ /* 0x000fe200000006ff */
[----:B------:R-:W-:Y:S01]  /*6c00*/  FMUL R5, R47, R9 ;  /* 0x000000092f057220 */ /* 0x000fe20000400000 */
[C---:B------:R-:W-:Y:S01]  /*6c10*/  FFMA R3, R49.reuse, R50, R3 ;  /* 0x0000003231037223 */ /* 0x040fe20000000003 */
[----:B------:R-:W-:Y:S01]  /*6c20*/  FFMA R7, R49, R51, R7 ;  /* 0x0000003331077223 */ /* 0x000fe20000000007 */
[----:B------:R-:W-:Y:S01]  /*6c30*/  FMUL R6, R47, R10 ;  /* 0x0000000a2f067220 */ /* 0x000fe20000400000 */
[----:B------:R-:W-:Y:S01]  /*6c40*/  FFMA R4, R49, R32, R4 ;  /* 0x0000002031047223 */ /* 0x000fe20000000004 */
[----:B------:R-:W-:Y:S01]  /*6c50*/  LOP3.LUT R32, R59, 0xffff0000, RZ, 0xc0, !PT ;  /* 0xffff00003b207812 */ /* 0x000fe200078ec0ff */
[----:B------:R-:W-:Y:S01]  /*6c60*/  FFMA R5, R49, R0, R5 ;  /* 0x0000000031057223 */ /* 0x000fe20000000005 */
[C---:B------:R-:W-:Y:S01]  /*6c70*/  SHF.L.U32 R0, R60.reuse, 0x10, RZ ;  /* 0x000000103c007819 */ /* 0x040fe200000006ff */
[----:B------:R-:W-:Y:S01]  /*6c80*/  FMUL R11, R47, R11 ;  /* 0x0000000b2f0b7220 */ /* 0x000fe20000400000 */
[----:B------:R-:W-:Y:S01]  /*6c90*/  F2FP.BF16.F32.PACK_AB R53, R7, R3 ;  /* 0x000000030735723e */ /* 0x000fe200000010ff */
[C---:B------:R-:W-:Y:S01]  /*6ca0*/  FFMA R6, R49.reuse, R2, R6 ;  /* 0x0000000231067223 */ /* 0x040fe20000000006 */
[----:B------:R-:W-:Y:S01]  /*6cb0*/  LOP3.LUT R2, R60, 0xffff0000, RZ, 0xc0, !PT ;  /* 0xffff00003c027812 */ /* 0x000fe200078ec0ff */
[----:B------:R-:W-:Y:S01]  /*6cc0*/  FFMA R11, R49, R32, R11 ;  /* 0x00000020310b7223 */ /* 0x000fe2000000000b */
[----:B------:R-:W-:Y:S01]  /*6cd0*/  SHF.L.U32 R3, R61, 0x10, RZ ;  /* 0x000000103d037819 */ /* 0x000fe200000006ff */
[----:B------:R-:W-:Y:S01]  /*6ce0*/  FFMA R8, R49, R0, R8 ;  /* 0x0000000031087223 */ /* 0x000fe20000000008 */
[----:B------:R-:W-:Y:S01]  /*6cf0*/  LOP3.LUT R0, R61, 0xffff0000, RZ, 0xc0, !PT ;  /* 0xffff00003d007812 */ /* 0x000fe200078ec0ff */
[----:B------:R-:W-:Y:S01]  /*6d00*/  FMUL R9, R47, R13 ;  /* 0x0000000d2f097220 */ /* 0x000fe20000400000 */
[----:B------:R-:W-:Y:S01]  /*6d10*/  F2FP.BF16.F32.PACK_AB R54, R5, R4 ;  /* 0x000000040536723e */ /* 0x000fe200000010ff */
[----:B------:R-:W-:Y:S01]  /*6d20*/  FMUL R10, R47, R14 ;  /* 0x0000000e2f0a7220 */ /* 0x000fe20000400000 */
[----:B------:R-:W-:Y:S01]  /*6d30*/  F2FP.BF16.F32.PACK_AB R55, R11, R6 ;  /* 0x000000060b37723e */ /* 0x000fe200000010ff */
[----:B------:R-:W-:Y:S01]  /*6d40*/  FMUL R15, R47, R15 ;  /* 0x0000000f2f0f7220 */ /* 0x000fe20000400000 */
[----:B------:R-:W-:Y:S01]  /*6d50*/  SHF.L.U32 R4, R77, 0x10, RZ ;  /* 0x000000104d047819 */ /* 0x000fe200000006ff */
[C---:B------:R-:W-:Y:S01]  /*6d60*/  FFMA R9, R49.reuse, R2, R9 ;  /* 0x0000000231097223 */ /* 0x040fe20000000009 */
[C---:B------:R-:W-:Y:S01]  /*6d70*/  SHF.L.U32 R2, R62.reuse, 0x10, RZ ;  /* 0x000000103e027819 */ /* 0x040fe200000006ff */
[C---:B------:R-:W-:Y:S01]  /*6d80*/  FFMA R10, R49.reuse, R3, R10 ;  /* 0x00000003310a7223 */ /* 0x040fe2000000000a */
[----:B------:R-:W-:Y:S01]  /*6d90*/  LOP3.LUT R3, R62, 0xffff0000, RZ, 0xc0, !PT ;  /* 0xffff00003e037812 */ /* 0x000fe200078ec0ff */
[----:B------:R-:W-:Y:S01]  /*6da0*/  FFMA R15, R49, R0, R15 ;  /* 0x00000000310f7223 */ /* 0x000fe2000000000f */
[----:B------:R-:W-:Y:S01]  /*6db0*/  SHF.L.U32 R0, R63, 0x10, RZ ;  /* 0x000000103f007819 */ /* 0x000fe200000006ff */
[----:B------:R-:W-:Y:S01]  /*6dc0*/  FMUL R13, R47, R17 ;  /* 0x000000112f0d7220 */ /* 0x000fe20000400000 */
[----:B------:R-:W-:Y:S01]  /*6dd0*/  F2FP.BF16.F32.PACK_AB R8, R9, R8 ;  /* 0x000000080908723e */ /* 0x000fe200000010ff */
[----:B------:R-:W-:Y:S01]  /*6de0*/  FMUL R14, R47, R18 ;  /* 0x000000122f0e7220 */ /* 0x000fe20000400000 */
[----:B------:R-:W-:Y:S01]  /*6df0*/  F2FP.BF16.F32.PACK_AB R9, R15, R10 ;  /* 0x0000000a0f09723e */ /* 0x000fe200000010ff */
[----:B------:R-:W-:Y:S01]  /*6e00*/  FFMA R12, R49, R2, R12 ;  /* 0x00000002310c7223 */ /* 0x000fe2000000000c */
[----:B------:R-:W-:Y:S01]  /*6e10*/  LOP3.LUT R2, R63, 0xffff0000, RZ, 0xc0, !PT ;  /* 0xffff00003f027812 */ /* 0x000fe200078ec0ff */
[----:B------:R-:W-:Y:S01]  /*6e20*/  FFMA R13, R49, R3, R13 ;  /* 0x00000003310d7223 */ /* 0x000fe2000000000d */
[----:B------:R-:W-:Y:S01]  /*6e30*/  SHF.L.U32 R3, R69, 0x10, RZ ;  /* 0x0000001045037819 */ /* 0x000fe200000006ff */
[----:B------:R-:W-:Y:S01]  /*6e40*/  FFMA R14, R49, R0, R14 ;  /* 0x00000000310e7223 */ /* 0x000fe2000000000e */
[C---:B------:R-:W-:Y:S01]  /*6e50*/  SHF.L.U32 R0, R68.reuse, 0x10, RZ ;  /* 0x0000001044007819 */ /* 0x040fe200000006ff */
[----:B------:R-:W-:Y:S01]  /*6e60*/  FMUL R19, R47, R19 ;  /* 0x000000132f137220 */ /* 0x000fe20000400000 */
[----:B------:R-:W-:Y:S01]  /*6e70*/  F2FP.BF16.F32.PACK_AB R10, R13, R12 ;  /* 0x0000000c0d0a723e */ /* 0x000fe200000010ff */
[----:B------:R-:W-:Y:S01]  /*6e80*/  FMUL R17, R47, R21 ;  /* 0x000000152f117220 */ /* 0x000fe20000400000 */
[----:B------:R-:W-:Y:S01]  /*6e90*/  LOP3.LUT R5, R79, 0xffff0000, RZ, 0xc0, !PT ;  /* 0xffff00004f057812 */ /* 0x000fe200078ec0ff */
[C---:B------:R-:W-:Y:S01]  /*6ea0*/  FFMA R19, R49.reuse, R2, R19 ;  /* 0x0000000231137223 */ /* 0x040fe20000000013 */
[----:B------:R-:W-:Y:S01]  /*6eb0*/  LOP3.LUT R2, R68, 0xffff0000, RZ, 0xc0, !PT ;  /* 0xffff000044027812 */ /* 0x000fe200078ec0ff */
[----:B------:R1:W-:Y:S01]  /*6ec0*/  STS.128 [R100+0x2000], R52 ;  /* 0x0020003464007388 */ /* 0x0003e20000000c00 */
[----:B------:R-:W-:Y:S01]  /*6ed0*/  FFMA R16, R49, R0, R16 ;  /* 0x0000000031107223 */ /* 0x000fe20000000010 */
[----:B------:R-:W-:Y:S01]  /*6ee0*/  LOP3.LUT R0, R69, 0xffff0000, RZ, 0xc0, !PT ;  /* 0xffff000045007812 */ /* 0x000fe200078ec0ff */
[----:B------:R-:W-:Y:S01]  /*6ef0*/  FMUL R18, R47, R22 ;  /* 0x000000162f127220 */ /* 0x000fe20000400000 */
[----:B------:R-:W-:Y:S01]  /*6f00*/  F2FP.BF16.F32.PACK_AB R11, R19, R14 ;  /* 0x0000000e130b723e */ /* 0x000fe200000010ff */
[----:B------:R-:W-:Y:S01]  /*6f10*/  FMUL R23, R47, R23 ;  /* 0x000000172f177220 */ /* 0x000fe20000400000 */
[C---:B------:R-:W-:Y:S01]  /*6f20*/  FFMA R17, R49.reuse, R2, R17 ;  /* 0x0000000231117223 */ /* 0x040fe20000000011 */
[C---:B------:R-:W-:Y:S01]  /*6f30*/  SHF.L.U32 R2, R70.reuse, 0x10, RZ ;  /* 0x0000001046027819 */ /* 0x040fe200000006ff */
[----:B------:R-:W-:Y:S01]  /*6f40*/  FFMA R18, R49, R3, R18 ;  /* 0x0000000331127223 */ /* 0x000fe20000000012 */
[----:B------:R-:W-:Y:S01]  /*6f50*/  SHF.L.U32 R3, R71, 0x10, RZ ;  /* 0x0000001047037819 */ /* 0x000fe200000006ff */
[----:B------:R1:W-:Y:S01]  /*6f60*/  STS.128 [R99+0x2010], R8 ;  /* 0x0020100863007388 */ /* 0x0003e20000000c00 */
[----:B------:R-:W-:Y:S01]  /*6f70*/  F2FP.BF16.F32.PACK_AB R16, R17, R16 ;  /* 0x000000101110723e */ /* 0x000fe200000010ff */
[----:B------:R-:W-:Y:S01]  /*6f80*/  FFMA R23, R49, R0, R23 ;  /* 0x0000000031177223 */ /* 0x000fe20000000017 */
[----:B------:R-:W-:Y:S01]  /*6f90*/  LOP3.LUT R0, R70, 0xffff0000, RZ, 0xc0, !PT ;  /* 0xffff000046007812 */ /* 0x000fe200078ec0ff */
[C---:B------:R-:W-:Y:S01]  /*6fa0*/  FMUL R21, R47.reuse, R25 ;  /* 0x000000192f157220 */ /* 0x040fe20000400000 */
[----:B------:R-:W-:Y:S01]  /*6fb0*/  FMUL R22, R47, R26 ;  /* 0x0000001a2f167220 */ /* 0x000fe20000400000 */
[C---:B------:R-:W-:Y:S01]  /*6fc0*/  FFMA R20, R49.reuse, R2, R20 ;  /* 0x0000000231147223 */ /* 0x040fe20000000014 */
[C---:B------:R-:W-:Y:S01]  /*6fd0*/  SHF.L.U32 R2, R76.reuse, 0x10, RZ ;  /* 0x000000104c027819 */ /* 0x040fe200000006ff */
[----:B------:R-:W-:Y:S01]  /*6fe0*/  FFMA R21, R49, R0, R21 ;  /* 0x0000000031157223 */ /* 0x000fe20000000015 */
[----:B------:R-:W-:Y:S01]  /*6ff0*/  LOP3.LUT R0, R71, 0xffff0000, RZ, 0xc0, !PT ;  /* 0xffff000047007812 */ /* 0x000fe200078ec0ff */
[----:B------:R-:W-:Y:S01]  /*7000*/  FFMA R22, R49, R3, R22 ;  /* 0x0000000331167223 */ /* 0x000fe20000000016 */
[C---:B------:R-:W-:Y:S01]  /*7010*/  FMUL R27, R47.reuse, R27 ;  /* 0x0000001b2f1b7220 */ /* 0x040fe20000400000 */
[----:B------:R-:W-:Y:S01]  /*7020*/  LOP3.LUT R3, R76, 0xffff0000, RZ, 0xc0, !PT ;  /* 0xffff00004c037812 */ /* 0x000fe200078ec0ff */
[C---:B------:R-:W-:Y:S01]  /*7030*/  FMUL R25, R47.reuse, R29 ;  /* 0x0000001d2f197220 */ /* 0x040fe20000400000 */
[----:B------:R-:W-:Y:S01]  /*7040*/  FMUL R26, R47, R30 ;  /* 0x0000001e2f1a7220 */ /* 0x000fe20000400000 */
[C---:B------:R-:W-:Y:S01]  /*7050*/  FFMA R27, R49.reuse, R0, R27 ;  /* 0x00000000311b7223 */ /* 0x040fe2000000001b */
[----:B------:R-:W-:Y:S01]  /*7060*/  FFMA R24, R49, R2, R24 ;  /* 0x0000000231187223 */ /* 0x000fe20000000018 */
[----:B------:R-:W-:Y:S01]  /*7070*/  LOP3.LUT R0, R77, 0xffff0000, RZ, 0xc0, !PT ;  /* 0xffff00004d007812 */ /* 0x000fe200078ec0ff */
[----:B------:R-:W-:Y:S01]  /*7080*/  FFMA R25, R49, R3, R25 ;  /* 0x0000000331197223 */ /* 0x000fe20000000019 */
[----:B------:R-:W-:Y:S01]  /*7090*/  FMUL R31, R47, R31 ;  /* 0x0000001f2f1f7220 */ /* 0x000fe20000400000 */
[C---:B------:R-:W-:Y:S01]  /*70a0*/  SHF.L.U32 R2, R78.reuse, 0x10, RZ ;  /* 0x000000104e027819 */ /* 0x040fe200000006ff */
[----:B------:R-:W-:Y:S01]  /*70b0*/  FFMA R26, R49, R4, R26 ;  /* 0x00000004311a7223 */ /* 0x000fe2000000001a */
[----:B------:R-:W-:Y:S01]  /*70c0*/  LOP3.LUT R3, R78, 0xffff0000, RZ, 0xc0, !PT ;  /* 0xffff00004e037812 */ /* 0x000fe200078ec0ff */
[----:B------:R-:W-:Y:S01]  /*70d0*/  FMUL R29, R47, R33 ;  /* 0x000000212f1d7220 */ /* 0x000fe20000400000 */
[----:B------:R-:W-:Y:S01]  /*70e0*/  SHF.L.U32 R4, R79, 0x10, RZ ;  /* 0x000000104f047819 */ /* 0x000fe200000006ff */
[----:B------:R-:W-:Y:S01]  /*70f0*/  FMUL R30, R47, R34 ;  /* 0x000000222f1e7220 */ /* 0x000fe20000400000 */
[----:B------:R-:W-:Y:S01]  /*7100*/  F2FP.BF16.F32.PACK_AB R17, R23, R18 ;  /* 0x000000121711723e */ /* 0x000fe200000010ff */
[----:B------:R-:W-:Y:S01]  /*7110*/  FFMA R31, R49, R0, R31 ;  /* 0x00000000311f7223 */ /* 0x000fe2000000001f */
[----:B------:R-:W-:Y:S01]  /*7120*/  FMUL R35, R47, R35 ;  /* 0x000000232f237220 */ /* 0x000fe20000400000 */
[----:B------:R-:W-:Y:S01]  /*7130*/  F2FP.BF16.F32.PACK_AB R18, R21, R20 ;  /* 0x000000141512723e */ /* 0x000fe200000010ff */
[----:B------:R-:W-:Y:S01]  /*7140*/  FFMA R28, R49, R2, R28 ;  /* 0x00000002311c7223 */ /* 0x000fe2000000001c */
[----:B------:R-:W-:Y:S01]  /*7150*/  F2FP.BF16.F32.PACK_AB R19, R27, R22 ;  /* 0x000000161b13723e */ /* 0x000fe200000010ff */
[C---:B------:R-:W-:Y:S01]  /*7160*/  FFMA R29, R49.reuse, R3, R29 ;  /* 0x00000003311d7223 */ /* 0x040fe2000000001d */
[C---:B------:R-:W-:Y:S01]  /*7170*/  FFMA R30, R49.reuse, R4, R30 ;  /* 0x00000004311e7223 */ /* 0x040fe2000000001e */
[----:B------:R-:W-:Y:S01]  /*7180*/  FFMA R35, R49, R5, R35 ;  /* 0x0000000531237223 */ /* 0x000fe20000000023 */
[----:B------:R-:W-:Y:S01]  /*7190*/  F2FP.BF16.F32.PACK_AB R24, R25, R24 ;  /* 0x000000181918723e */ /* 0x000fe200000010ff */
[----:B------:R1:W-:Y:S01]  /*71a0*/  STS.128 [R98+0x2020], R16 ;  /* 0x0020201062007388 */ /* 0x0003e20000000c00 */
[----:B------:R-:W-:Y:S02]  /*71b0*/  F2FP.BF16.F32.PACK_AB R25, R31, R26 ;  /* 0x0000001a1f19723e */ /* 0x000fe400000010ff */
[----:B------:R-:W-:Y:S02]  /*71c0*/  F2FP.BF16.F32.PACK_AB R26, R29, R28 ;  /* 0x0000001c1d1a723e */ /* 0x000fe400000010ff */
[----:B------:R-:W-:Y:S02]  /*71d0*/  F2FP.BF16.F32.PACK_AB R27, R35, R30 ;  /* 0x0000001e231b723e */ /* 0x000fe400000010ff */
[----:B------:R-:W-:Y:S02]  /*71e0*/  LEA R0, R65, UR48, 0x3 ;  /* 0x0000003041007c11 */ /* 0x000fe4000f8e18ff */
[----:B------:R-:W-:Y:S01]  /*71f0*/  @P6 SHF.L.U32 R2, R97, 0x1f, RZ ;  /* 0x0000001f61026819 */ /* 0x000fe200000006ff */
        /* <DEDUP_REMOVED lines=9> */
[----:B------:R-:W-:Y:S02]  /*7290*/  UIADD3 UR8, UP0, UPT, UR52, 0x680, URZ ;  /* 0x0000068034087890 */ /* 0x000fe4000ff1e0ff */
[----:B------:R-:W-:Y:S02]  /*72a0*/  UIADD3 UR5, UPT, UPT, UR41, 0x20, URZ ;  /* 0x0000002029057890 */ /* 0x000fe4000fffe0ff */
[----:B------:R-:W-:Y:S02]  /*72b0*/  UIADD3 UR4, UPT, UPT, UR48, 0x2200, URZ ;  /* 0x0000220030047890 */ /* 0x000fe4000fffe0ff */
[----:B------:R-:W-:Y:S01]  /*72c0*/  UIADD3.X UR9, UPT, UPT, URZ, UR53, URZ, UP0, !UPT ;  /* 0x00000035ff097290 */ /* 0x000fe200087fe4ff */
[----:B------:R-:W-:Y:S01]  /*72d0*/  UMOV UR6, UR42 ;  /* 0x0000002a00067c82 */ /* 0x000fe20008000000 */
[----:B------:R-:W-:Y:S07]  /*72e0*/  UMOV UR7, UR36 ;  /* 0x0000002400077c82 */ /* 0x000fee0008000000 */
[----:B------:R2:W-:Y:S01]  /*72f0*/  UTMASTG.3D [UR4], [UR8] ;  /* 0x00000004080073b5 */ /* 0x0005e20008010000 */
[----:B------:R0:W-:Y:S01]  /*7300*/  UTMACMDFLUSH ;  /* 0x00000000000079b7 */ /* 0x0001e20000000000 */
[----:B--2---:R-:W-:Y:S04]  /*7310*/  DEPBAR.LE SB0, 0x1 ;  /* 0x000080400000791a */ /* 0x004fe80000000000 */
.L_x_107:
[----:B------:R-:W-:Y:S05]  /*7320*/  BSYNC.RECONVERGENT B0 ;  /* 0x0000000000007941 */ /* 0x000fea0003800200 */
.L_x_106:
[----:B------:R-:W-:Y:S01]  /*7330*/  BAR.SYNC.DEFER_BLOCKING 0x1, 0x80 ;  /* 0x0042000000007b1d */ /* 0x000fe20000010000 */
[----:B------:R-:W-:Y:S04]  /*7340*/  UIADD3 UR40, UPT, UPT, UR51, 0x1, URZ ;  /* 0x0000000133287890 */ /* 0x000fe8000fffe0ff */
[----:B------:R-:W-:Y:S04]  /*7350*/  UISETP.NE.AND UP0, UPT, UR40, 0x4, UPT ;  /* 0x000000042800788c */ /* 0x000fe8000bf05270 */
[----:B------:R-:W-:Y:S01]  /*7360*/  USEL UR40, UR40, URZ, UP0 ;  /* 0x000000ff28287287 */ /* 0x000fe20008000000 */
[----:B------:R2:W-:Y:S01]  /*7370*/  @P6 SYNCS.ARRIVE.TRANS64.RED.A1T0 RZ, [R72+URZ], RZ ;  /* 0x000000ff48ff69a7 */ /* 0x0005e200081004ff */
[----:B------:R-:W-:Y:S01]  /*7380*/  BSSY B1, `(.L_x_108) ;  /* 0x0000017000017945 */ /* 0x000fe20003800000 */
[----:B------:R-:W4:Y:S02]  /*7390*/  @P6 SYNCS.PHASECHK.TRANS64.TRYWAIT P0, [R0+URZ+0x30], R2 ;  /* 0x00003002000065a7 */ /* 0x000f2400080011ff */
[----:B----4-:R-:W-:Y:S01]  /*73a0*/  @P6 SEL R66, RZ, 0x1, !P0 ;  /* 0x00000001ff426807 */ /* 0x010fe20004000000 */
[----:B--2---:R-:W-:Y:S06]  /*73b0*/  @!P6 BRA `(.L_x_109) ;  /* 0x00000000004ce947 */ /* 0x004fec0003800000 */
        /* <DEDUP_REMOVED lines=9> */
[----:B------:R-:W-:Y:S04]  /*7450*/  SHF.L.U32 R6, R97, 0x1f, RZ ;  /* 0x0000001f61067819 */ /* 0x000fe800000006ff */
[----:B------:R-:W2:Y:S02]  /*7460*/  SYNCS.PHASECHK.TRANS64.TRYWAIT P0, [R0+URZ+0x30], R6 ;  /* 0x00003006000075a7 */ /* 0x000ea400080011ff */
[----:B--2---:R-:W-:Y:S05]  /*7470*/  @!P0 BRA `(.L_x_112) ;  /* 0x00000024004c8947 */ /* 0x004fea0003800000 */
.L_x_111:
[----:B------:R-:W-:Y:S05]  /*7480*/  BSYNC B0 ;  /* 0x0000000000007941 */ /* 0x000fea0003800000 */
.L_x_110:
[----:B------:R-:W-:Y:S02]  /*7490*/  ISETP.NE.AND P0, PT, R67, RZ, PT ;  /* 0x000000ff4300720c */ /* 0x000fe40003f05270 */
[----:B------:R-:W-:Y:S11]  /*74a0*/  IADD3 R65, PT, PT, R65, 0x1, RZ ;  /* 0x0000000141417810 */ /* 0x000ff60007ffe0ff */
[----:B------:R4:W1:Y:S04]  /*74b0*/  @P0 LDS.128 R56, [R5] ;  /* 0x0000000005380984 */ /* 0x0008680000000c00 */
[----:B------:R4:W1:Y:S04]  /*74c0*/  @P0 LDS.128 R60, [R4+0x10] ;  /* 0x00001000043c0984 */ /* 0x0008680000000c00 */
[----:B------:R4:W1:Y:S04]  /*74d0*/  @P0 LDS.128 R68, [R3+0x20] ;  /* 0x0000200003440984 */ /* 0x0008680000000c00 */
[----:B------:R4:W1:Y:S02]  /*74e0*/  @P0 LDS.128 R76, [R2+0x30] ;  /* 0x00003000024c0984 */ /* 0x0008640000000c00 */
.L_x_109:
[----:B------:R-:W-:Y:S05]  /*74f0*/  BSYNC B1 ;  /* 0x0000000000017941 */ /* 0x000fea0003800000 */
.L_x_108:
        /* <DEDUP_REMOVED lines=21> */
.L_x_113:
        /* <DEDUP_REMOVED lines=146> */
.L_x_115:
[----:B------:R-:W-:Y:S05]  /*7f70*/  BSYNC.RECONVERGENT B0 ;  /* 0x0000000000007941 */ /* 0x000fea0003800200 */
.L_x_114:
        /* <DEDUP_REMOVED lines=21> */
.L_x_119:
[----:B------:R-:W-:Y:S05]  /*80d0*/  BSYNC B0 ;  /* 0x0000000000007941 */ /* 0x000fea0003800000 */
.L_x_118:
[----:B------:R-:W-:Y:S11]  /*80e0*/  ISETP.NE.AND P0, PT, R67, RZ, PT ;  /* 0x000000ff4300720c */ /* 0x000ff60003f05270 */
[----:B------:R-:W-:Y:S02]  /*80f0*/  @!UPT UIADD3 URZ, UPT, UPT, URZ, URZ, URZ ;  /* 0x000000fffffff290 */ /* 0x000fe4000fffe0ff */
[----:B------:R4:W1:Y:S04]  /*8100*/  @P0 LDS.128 R56, [R4] ;  /* 0x0000000004380984 */ /* 0x0008680000000c00 */
[----:B------:R4:W1:Y:S04]  /*8110*/  @P0 LDS.128 R60, [R3+0x10] ;  /* 0x00001000033c0984 */ /* 0x0008680000000c00 */
[----:B------:R4:W1:Y:S04]  /*8120*/  @P0 LDS.128 R68, [R2+0x20] ;  /* 0x0000200002440984 */ /* 0x0008680000000c00 */
[----:B------:R4:W1:Y:S02]  /*8130*/  @P0 LDS.128 R76, [R65+0x30] ;  /* 0x00003000414c0984 */ /* 0x0008640000000c00 */
.L_x_117:
[----:B------:R-:W-:Y:S05]  /*8140*/  BSYNC B1 ;  /* 0x0000000000017941 */ /* 0x000fea0003800000 */
.L_x_116:
        /* <DEDUP_REMOVED lines=21> */
.L_x_121:
[----:B------:R-:W-:Y:S01]  /*82a0*/  ISETP.NE.AND P0, PT, R102, RZ, PT ;  /* 0x000000ff6600720c */ /* 0x000fe20003f05270 */
[----:B------:R-:W-:Y:S05]  /*82b0*/  WARPSYNC.ALL ;  /* 0x0000000000007948 */ /* 0x000fea0003800000 */
[----:B------:R-:W-:Y:S01]  /*82c0*/  R2UR UR4, R48 ;  /* 0x00000000300472ca */ /* 0x000fe200000e0000 */
[----:B------:R-:W-:Y:S01]  /*82d0*/  BSSY.RECONVERGENT B0, `(.L_x_122) ;  /* 0x000008c000007945 */ /* 0x000fe20003800200 */
[----:B------:R-:W-:Y:S02]  /*82e0*/  R2UR UR5, R64 ;  /* 0x00000000400572ca */ /* 0x000fe400000e0000 */
[C---:B-1----:R-:W-:Y:S02]  /*82f0*/  SHF.L.U32 R0, R56.reuse, 0x10, RZ ;  /* 0x0000001038007819 */ /* 0x042fe400000006ff */
[----:B----4-:R-:W-:Y:S02]  /*8300*/  LOP3.LUT R2, R56, 0xffff0000, RZ, 0xc0, !PT ;  /* 0xffff000038027812 */ /* 0x010fe400078ec0ff */
[C---:B------:R-:W-:Y:S02]  /*8310*/  SHF.L.U32 R3, R57.reuse, 0x10, RZ ;  /* 0x0000001039037819 */ /* 0x040fe400000006ff */
[----:B------:R-:W-:Y:S02]  /*8320*/  LOP3.LUT R48, R57, 0xffff0000, RZ, 0xc0, !PT ;  /* 0xffff000039307812 */ /* 0x000fe400078ec0ff */
[C---:B------:R-:W-:Y:S01]  /*8330*/  SHF.L.U32 R50, R58.reuse, 0x10, RZ ;  /* 0x000000103a327819 */ /* 0x040fe200000006ff */
[----:B------:R-:W1:Y:S01]  /*8340*/  LDTM.x32 R4, tmem[UR4+0x60] ;  /* 0x00006004000479ee */ /* 0x000e6200082c0000 */
[----:B------:R-:W-:Y:S01]  /*8350*/  LOP3.LUT R51, R58, 0xffff0000, RZ, 0xc0, !PT ;  /* 0xffff00003a337812 */ /* 0x000fe200078ec0ff */
[----:B------:R-:W-:Y:S01]  /*8360*/  NOP ;  /* 0x0000000000007918 */ /* 0x000fe20000000000 */
[C---:B------:R-:W-:Y:S01]  /*8370*/  SHF.L.U32 R52, R59.reuse, 0x10, RZ ;  /* 0x000000103b347819 */ /* 0x040fe200000006ff */
[----:B------:R-:W-:Y:S01]  /*8380*/  UIADD3 UR5, UPT, UPT, UR5, 0xc0, URZ ;  /* 0x000000c005057890 */ /* 0x000fe2000fffe0ff */
[----:B------:R-:W-:Y:S02]  /*8390*/  LOP3.LUT R53, R59, 0xffff0000, RZ, 0xc0, !PT ;  /* 0xffff00003b357812 */ /* 0x000fe400078ec0ff */
[C---:B------:R-:W-:Y:S01]  /*83a0*/  SHF.L.U32 R54, R60.reuse, 0x10, RZ ;  /* 0x000000103c367819 */ /* 0x040fe200000006ff */
[----:B------:R-:W-:Y:S01]  /*83b0*/  UPRMT UR5, UR37, 0x654, UR5 ;  /* 0x0000065425057896 */ /* 0x000fe20008000005 */
[----:B------:R-:W-:Y:S02]  /*83c0*/  LOP3.LUT R55, R60, 0xffff0000, RZ, 0xc0, !PT ;  /* 0xffff00003c377812 */ /* 0x000fe400078ec0ff */
[C---:B------:R-:W-:Y:S02]  /*83d0*/  SHF.L.U32 R56, R61.reuse, 0x10, RZ ;  /* 0x000000103d387819 */ /* 0x040fe400000006ff */
[----:B------:R-:W-:Y:S02]  /*83e0*/  LOP3.LUT R57, R61, 0xffff0000, RZ, 0xc0, !PT ;  /* 0xffff00003d397812 */ /* 0x000fe400078ec0ff */
[C---:B------:R-:W-:Y:S02]  /*83f0*/  SHF.L.U32 R58, R62.reuse, 0x10, RZ ;  /* 0x000000103e3a7819 */ /* 0x040fe400000006ff */
[----:B------:R-:W-:Y:S01]  /*8400*/  LOP3.LUT R59, R62, 0xffff0000, RZ, 0xc0, !PT ;  /* 0xffff00003e3b7812 */ /* 0x000fe200078ec0ff */
[----:B-1----:R-:W-:Y:S01]  /*8410*/  SYNCS.ARRIVE.TRANS64.RED.A1T0 RZ, [UR5], RZ ;  /* 0x000000ffffff79a7 */ /* 0x002fe20008100405 */
[C---:B------:R-:W-:Y:S02]  /*8420*/  SHF.L.U32 R60, R63.reuse, 0x10, RZ ;  /* 0x000000103f3c7819 */ /* 0x040fe400000006ff */
[----:B------:R-:W-:Y:S02]  /*8430*/  LOP3.LUT R61, R63, 0xffff0000, RZ, 0xc0, !PT ;  /* 0xffff00003f3d7812 */ /* 0x000fe400078ec0ff */
[C---:B------:R-:W-:Y:S01]  /*8440*/  SHF.L.U32 R62, R68.reuse, 0x10, RZ ;  /* 0x00000010443e7819 */ /* 0x040fe200000006ff */
[C---:B------:R-:W-:Y:S01]  /*8450*/  FMUL R4, R47.reuse, R4 ;  /* 0x000000042f047220 */ /* 0x040fe20000400000 */
[C---:B------:R-:W-:Y:S01]  /*8460*/  FMUL R5, R47.reuse, R5 ;  /* 0x000000052f057220 */ /* 0x040fe20000400000 */
[----:B------:R-:W-:Y:S01]  /*8470*/  FMUL R6, R47, R6 ;  /* 0x000000062f067220 */ /* 0x000fe20000400000 */
[----:B------:R-:W-:Y:S01]  /*8480*/  LOP3.LUT R63, R68, 0xffff0000, RZ, 0xc0, !PT ;  /* 0xffff0000443f7812 */ /* 0x000fe200078ec0ff */
[C---:B------:R-:W-:Y:S01]  /*8490*/  FFMA R4, R49.reuse, R0, R4 ;  /* 0x0000000031047223 */ /* 0x040fe20000000004 */
[----:B------:R-:W-:Y:S01]  /*84a0*/  FFMA R5, R49, R2, R5 ;  /* 0x0000000231057223 */ /* 0x000fe20000000005 */
[----:B------:R-:W-:Y:S01]  /*84b0*/  SHF.L.U32 R64, R69, 0x10, RZ ;  /* 0x0000001045407819 */ /* 0x000fe200000006ff */
[----:B------:R-:W-:Y:S01]  /*84c0*/  FFMA R6, R49, R3, R6 ;  /* 0x0000000331067223 */ /* 0x000fe20000000006 */
[----:B------:R-:W-:Y:S01]  /*84d0*/  FMUL R7, R47, R7 ;  /* 0x000000072f077220 */ /* 0x000fe20000400000 */
[----:B------:R-:W-:Y:S01]  /*84e0*/  LOP3.LUT R65, R69, 0xffff0000, RZ, 0xc0, !PT ;  /* 0xffff000045417812 */ /* 0x000fe200078ec0ff */
[----:B------:R-:W-:Y:S01]  /*84f0*/  FMUL R8, R47, R8 ;  /* 0x000000082f087220 */ /* 0x000fe20000400000 */
[----:B------:R-:W-:Y:S01]  /*8500*/  F2FP.BF16.F32.PACK_AB R4, R5, R4 ;  /* 0x000000040504723e */ /* 0x000fe200000010ff */
[----:B------:R-:W-:Y:S01]  /*8510*/  FFMA R7, R49, R48, R7 ;  /* 0x0000003031077223 */ /* 0x000fe20000000007 */
[----:B------:R-:W-:Y:S01]  /*8520*/  FMUL R9, R47, R9 ;  /* 0x000000092f097220 */ /* 0x000fe20000400000 */
[----:B------:R-:W-:Y:S01]  /*8530*/  FFMA R8, R49, R50, R8 ;  /* 0x0000003231087223 */ /* 0x000fe20000000008 */
[C---:B------:R-:W-:Y:S01]  /*8540*/  SHF.L.U32 R66, R70.reuse, 0x10, RZ ;  /* 0x0000001046427819 */ /* 0x040fe200000006ff */
[----:B------:R-:W-:Y:S01]  /*8550*/  FMUL R0, R47, R10 ;  /* 0x0000000a2f007220 */ /* 0x000fe20000400000 */
[----:B------:R-:W-:Y:S01]  /*8560*/  F2FP.BF16.F32.PACK_AB R5, R7, R6 ;  /* 0x000000060705723e */ /* 0x000fe200000010ff */
[----:B------:R-:W-:Y:S01]  /*8570*/  FFMA R9, R49, R51, R9 ;  /* 0x0000003331097223 */ /* 0x000fe20000000009 */
[----:B------:R-:W-:Y:S01]  /*8580*/  FMUL R2, R47, R11 ;  /* 0x0000000b2f027220 */ /* 0x000fe20000400000 */
[----:B------:R-:W-:Y:S01]  /*8590*/  FFMA R0, R49, R52, R0 ;  /* 0x0000003431007223 */ /* 0x000fe20000000000 */
[----:B------:R-:W-:Y:S01]  /*85a0*/  LOP3.LUT R67, R70, 0xffff0000, RZ, 0xc0, !PT ;  /* 0xffff000046437812 */ /* 0x000fe200078ec0ff */
[----:B------:R-:W-:Y:S01]  /*85b0*/  FMUL R3, R47, R12 ;  /* 0x0000000c2f037220 */ /* 0x000fe20000400000 */
[----:B------:R-:W-:Y:S01]  /*85c0*/  F2FP.BF16.F32.PACK_AB R6, R9, R8 ;  /* 0x000000080906723e */ /* 0x000fe200000010ff */
[----:B------:R-:W-:Y:S01]  /*85d0*/  FFMA R2, R49, R53, R2 ;  /* 0x0000003531027223 */ /* 0x000fe20000000002 */
[----:B------:R-:W-:Y:S01]  /*85e0*/  FMUL R10, R47, R13 ;  /* 0x0000000d2f0a7220 */ /* 0x000fe20000400000 */
[----:B------:R-:W-:Y:S01]  /*85f0*/  FFMA R3, R49, R54, R3 ;  /* 0x0000003631037223 */ /* 0x000fe20000000003 */
[----:B------:R-:W-:Y:S01]  /*8600*/  SHF.L.U32 R68, R71, 0x10, RZ ;  /* 0x0000001047447819 */ /* 0x000fe200000006ff */
[----:B------:R-:W-:Y:S01]  /*8610*/  FMUL R11, R47, R14 ;  /* 0x0000000e2f0b7220 */ /* 0x000fe20000400000 */
[----:B------:R-:W-:Y:S01]  /*8620*/  F2FP.BF16.F32.PACK_AB R7, R2, R0 ;  /* 0x000000000207723e */ /* 0x000fe200000010ff */
[----:B------:R-:W-:Y:S01]  /*8630*/  FFMA R10, R49, R55, R10 ;  /* 0x00000037310a7223 */ /* 0x000fe2000000000a */
[C---:B------:R-:W-:Y:S01]  /*8640*/  FMUL R15, R47.reuse, R15 ;  /* 0x0000000f2f0f7220 */ /* 0x040fe20000400000 */
[C---:B------:R-:W-:Y:S01]  /*8650*/  FMUL R12, R47.reuse, R16 ;  /* 0x000000102f0c7220 */ /* 0x040fe20000400000 */
[----:B------:R-:W-:Y:S01]  /*8660*/  FMUL R13, R47, R17 ;  /* 0x000000112f0d7220 */ /* 0x000fe20000400000 */
[----:B------:R1:W-:Y:S01]  /*8670*/  STS.128 [R100+0x6000], R4 ;  /* 0x0060000464007388 */ /* 0x0003e20000000c00 */
[----:B------:R-:W-:Y:S01]  /*8680*/  LOP3.LUT R69, R71, 0xffff0000, RZ, 0xc0, !PT ;  /* 0xffff000047457812 */ /* 0x000fe200078ec0ff */
[C---:B------:R-:W-:Y:S01]  /*8690*/  FFMA R11, R49.reuse, R56, R11 ;  /* 0x00000038310b7223 */ /* 0x040fe2000000000b */
[----:B------:R-:W-:Y:S01]  /*86a0*/  SHF.L.U32 R70, R76, 0x10, RZ ;  /* 0x000000104c467819 */ /* 0x000fe200000006ff */
[C---:B------:R-:W-:Y:S01]  /*86b0*/  FFMA R15, R49.reuse, R57, R15 ;  /* 0x00000039310f7223 */ /* 0x040fe2000000000f */
[----:B------:R-:W-:Y:S01]  /*86c0*/  F2FP.BF16.F32.PACK_AB R8, R10, R3 ;  /* 0x000000030a08723e */ /* 0x000fe200000010ff */
[C---:B------:R-:W-:Y:S01]  /*86d0*/  FFMA R12, R49.reuse, R58, R12 ;  /* 0x0000003a310c7223 */ /* 0x040fe2000000000c */
[----:B------:R-:W-:Y:S01]  /*86e0*/  FFMA R13, R49, R59, R13 ;  /* 0x0000003b310d7223 */ /* 0x000fe2000000000d */
[C---:B------:R-:W-:Y:S01]  /*86f0*/  FMUL R14, R47.reuse, R18 ;  /* 0x000000122f0e7220 */ /* 0x040fe20000400000 */
[C---:B------:R-:W-:Y:S01]  /*8700*/  FMUL R19, R47.reuse, R19 ;  /* 0x000000132f137220 */ /* 0x040fe20000400000 */
[C---:B------:R-:W-:Y:S01]  /*8710*/  FMUL R16, R47.reuse, R20 ;  /* 0x000000142f107220 */ /* 0x040fe20000400000 */
[----:B------:R-:W-:Y:S01]  /*8720*/  FMUL R17, R47, R21 ;  /* 0x000000152f117220 */ /* 0x000fe20000400000 */
[----:B------:R-:W-:Y:S01]  /*8730*/  FFMA R14, R49, R60, R14 ;  /* 0x0000003c310e7223 */ /* 0x000fe2000000000e */
        /* <DEDUP_REMOVED lines=9> */
[----:B------:R-:W-:Y:S01]  /*87d0*/  F2FP.BF16.F32.PACK_AB R9, R15, R11 ;  /* 0x0000000b0f09723e */ /* 0x000fe200000010ff */
[----:B------:R-:W-:Y:S01]  /*87e0*/  FFMA R23, R49, R65, R23 ;  /* 0x0000004131177223 */ /* 0x000fe20000000017 */
[----:B------:R-:W-:Y:S01]  /*87f0*/  FMUL R27, R47, R27 ;  /* 0x0000001b2f1b7220 */ /* 0x000fe20000400000 */
[----:B------:R-:W-:Y:S01]  /*8800*/  F2FP.BF16.F32.PACK_AB R10, R13, R12 ;  /* 0x0000000c0d0a723e */ /* 0x000fe200000010ff */
[----:B------:R-:W-:Y:S01]  /*8810*/  FFMA R20, R49, R66, R20 ;  /* 0x0000004231147223 */ /* 0x000fe20000000014 */
[----:B------:R-:W-:Y:S01]  /*8820*/  F2FP.BF16.F32.PACK_AB R11, R19, R14 ;  /* 0x0000000e130b723e */ /* 0x000fe200000010ff */
[----:B------:R-:W-:Y:S01]  /*8830*/  FMUL R24, R47, R28 ;  /* 0x0000001c2f187220 */ /* 0x000fe20000400000 */
[----:B------:R-:W-:Y:S01]  /*8840*/  LOP3.LUT R71, R76, 0xffff0000, RZ, 0xc0, !PT ;  /* 0xffff00004c477812 */ /* 0x000fe200078ec0ff */
[----:B------:R-:W-:Y:S01]  /*8850*/  FFMA R21, R49, R67, R21 ;  /* 0x0000004331157223 */ /* 0x000fe20000000015 */
[----:B------:R-:W-:Y:S01]  /*8860*/  SHF.L.U32 R72, R77, 0x10, RZ ;  /* 0x000000104d487819 */ /* 0x000fe200000006ff */
[----:B------:R1:W-:Y:S01]  /*8870*/  STS.128 [R99+0x6010], R8 ;  /* 0x0060100863007388 */ /* 0x0003e20000000c00 */
[----:B------:R-:W-:Y:S01]  /*8880*/  FMUL R25, R47, R29 ;  /* 0x0000001d2f197220 */ /* 0x000fe20000400000 */
[----:B------:R-:W-:Y:S01]  /*8890*/  FFMA R22, R49, R68, R22 ;  /* 0x0000004431167223 */ /* 0x000fe20000000016 */
[----:B------:R-:W-:Y:S01]  /*88a0*/  LOP3.LUT R73, R77, 0xffff0000, RZ, 0xc0, !PT ;  /* 0xffff00004d497812 */ /* 0x000fe200078ec0ff */
[----:B------:R-:W-:Y:S01]  /*88b0*/  FMUL R26, R47, R30 ;  /* 0x0000001e2f1a7220 */ /* 0x000fe20000400000 */
[----:B------:R-:W-:Y:S01]  /*88c0*/  FFMA R27, R49, R69, R27 ;  /* 0x00000045311b7223 */ /* 0x000fe2000000001b */
[C---:B------:R-:W-:Y:S01]  /*88d0*/  SHF.L.U32 R74, R78.reuse, 0x10, RZ ;  /* 0x000000104e4a7819 */ /* 0x040fe200000006ff */
[----:B------:R-:W-:Y:S01]  /*88e0*/  FMUL R31, R47, R31 ;  /* 0x0000001f2f1f7220 */ /* 0x000fe20000400000 */
[----:B------:R-:W-:Y:S01]  /*88f0*/  FFMA R24, R49, R70, R24 ;  /* 0x0000004631187223 */ /* 0x000fe20000000018 */
[----:B------:R-:W-:Y:S01]  /*8900*/  LOP3.LUT R75, R78, 0xffff0000, RZ, 0xc0, !PT ;  /* 0xffff00004e4b7812 */ /* 0x000fe200078ec0ff */
[----:B------:R-:W-:Y:S01]  /*8910*/  FMUL R28, R47, R32 ;  /* 0x000000202f1c7220 */ /* 0x000fe20000400000 */
[----:B------:R-:W-:Y:S01]  /*8920*/  FFMA R25, R49, R71, R25 ;  /* 0x0000004731197223 */ /* 0x000fe20000000019 */
[----:B------:R-:W-:Y:S01]  /*8930*/  SHF.L.U32 R76, R79, 0x10, RZ ;  /* 0x000000104f4c7819 */ /* 0x000fe200000006ff */
[----:B------:R-:W-:Y:S01]  /*8940*/  FMUL R29, R47, R33 ;  /* 0x000000212f1d7220 */ /* 0x000fe20000400000 */
[----:B------:R-:W-:Y:S01]  /*8950*/  F2FP.BF16.F32.PACK_AB R16, R17, R16 ;  /* 0x000000101110723e */ /* 0x000fe200000010ff */
[----:B------:R-:W-:Y:S01]  /*8960*/  FFMA R26, R49, R72, R26 ;  /* 0x00000048311a7223 */ /* 0x000fe2000000001a */
[----:B------:R-:W-:Y:S01]  /*8970*/  LOP3.LUT R77, R79, 0xffff0000, RZ, 0xc0, !PT ;  /* 0xffff00004f4d7812 */ /* 0x000fe200078ec0ff */
        /* <DEDUP_REMOVED lines=33> */
.L_x_123:
[----:B------:R-:W-:Y:S05]  /*8b90*/  BSYNC.RECONVERGENT B0 ;  /* 0x0000000000007941 */ /* 0x000fea0003800200 */
.L_x_122:
[----:B------:R-:W-:Y:S01]  /*8ba0*/  BAR.SYNC.DEFER_BLOCKING 0x1, 0x80 ;  /* 0x0042000000007b1d */ /* 0x000fe20000010000 */
[----:B------:R-:W-:Y:S01]  /*8bb0*/  UISETP.NE.AND UP0, UPT, UR49, -0x4, UPT ;  /* 0xfffffffc3100788c */ /* 0x000fe2000bf05270 */
[----:B------:R-:W-:Y:S08]  /*8bc0*/  IADD3 R45, PT, PT, R45, 0x1, RZ ;  /* 0x000000012d2d7810 */ /* 0x000ff00007ffe0ff */
[----:B------:R-:W-:Y:S05]  /*8bd0*/  BRA.U !UP0, `(.L_x_124) ;  /* 0x0000000108287547 */ /* 0x000fea000b800000 */
[----:B------:R-:W-:Y:S01]  /*8be0*/  ISETP.NE.AND P0, PT, R107, RZ, PT ;  /* 0x000000ff6b00720c */ /* 0x000fe20003f05270 */
[----:B------:R-:W-:Y:S01]  /*8bf0*/  IMAD.U32 R2, RZ, RZ, UR51 ;  /* 0x00000033ff027e24 */ /* 0x000fe2000f8e00ff */
[----:B------:R-:W-:Y:S01]  /*8c00*/  UIADD3 UR51, UPT, UPT, UR51, 0x1, URZ ;  /* 0x0000000133337890 */ /* 0x000fe2000fffe0ff */
[----:B------:R-:W-:Y:S03]  /*8c10*/  IMAD.U32 R0, RZ, RZ, UR37 ;  /* 0x00000025ff007e24 */ /* 0x000fe6000f8e00ff */
[----:B------:R-:W-:Y:S04]  /*8c20*/  UISETP.NE.AND UP0, UPT, UR51, 0x4, UPT ;  /* 0x000000043300788c */ /* 0x000fe8000bf05270 */
[----:B------:R-:W-:Y:S03]  /*8c30*/  USEL UR51, UR51, URZ, UP0 ;  /* 0x000000ff33337287 */ /* 0x000fe60008000000 */
[----:B------:R-:W-:Y:S05]  /*8c40*/  @P0 LEA R2, R2, UR48, 0x3 ;  /* 0x0000003002020c11 */ /* 0x000fea000f8e18ff */
[----:B------:R-:W-:Y:S05]  /*8c50*/  @P0 VIADD R2, R2, 0x50 ;  /* 0x0000005002020836 */ /* 0x000fea0000000000 */
[----:B------:R-:W-:Y:S04]  /*8c60*/  @P0 PRMT R0, R0, 0x654, R2 ;  /* 0x0000065400000816 */ /* 0x000fe80000000002 */
[----:B------:R2:W-:Y:S03]  /*8c70*/  @P0 SYNCS.ARRIVE.TRANS64.RED.A1T0 RZ, [R0+URZ], RZ ;  /* 0x000000ff00ff09a7 */ /* 0x0005e600081004ff */
.L_x_124:
[----:B------:R-:W-:Y:S01]  /*8c80*/  ISETP.NE.AND P2, PT, R103, RZ, PT ;  /* 0x000000ff6700720c */ /* 0x000fe20003f45270 */
[----:B------:R-:W-:Y:S01]  /*8c90*/  UIADD3 UR49, UPT, UPT, UR49, 0x4, URZ ;  /* 0x0000000431317890 */ /* 0x000fe2000fffe0ff */
[----:B------:R-:W-:Y:S01]  /*8ca0*/  ISETP.NE.AND P0, PT, R105, 0x2, PT ;  /* 0x000000026900780c */ /* 0x000fe20003f05270 */
[----:B------:R-:W-:Y:S01]  /*8cb0*/  IMAD.IADD R14, R43, 0x1, R86 ;  /* 0x000000012b0e7824 */ /* 0x000fe200078e0256 */
[----:B------:R-:W-:Y:S01]  /*8cc0*/  ISETP.NE.AND P1, PT, R45, 0x4, PT ;  /* 0x000000042d00780c */ /* 0x000fe20003f25270 */
[----:B------:R-:W-:Y:S01]  /*8cd0*/  IMAD.IADD R15, R44, 0x1, R87 ;  /* 0x000000012c0f7824 */ /* 0x000fe200078e0257 */
[----:B------:R-:W-:Y:S02]  /*8ce0*/  SEL R2, RZ, 0x1, P0 ;  /* 0x00000001ff027807 */ /* 0x000fe40000000000 */
[----:B--2---:R-:W-:Y:S02]  /*8cf0*/  SEL R0, RZ, 0x1, P1 ;  /* 0x00000001ff007807 */ /* 0x004fe40000800000 */
[----:B------:R-:W-:Y:S02]  /*8d00*/  LOP3.LUT R95, R95, R2, RZ, 0x3c, !PT ;  /* 0x000000025f5f7212 */ /* 0x000fe400078e3cff */
[----:B------:R-:W-:Y:S02]  /*8d10*/  LOP3.LUT R96, R96, R0, RZ, 0x3c, !PT ;  /* 0x0000000060607212 */ /* 0x000fe400078e3cff */
[----:B------:R-:W-:Y:S02]  /*8d20*/  @P2 R2UR UR36, R94 ;  /* 0x000000005e2422ca */ /* 0x000fe400000e0000 */
[----:B------:R-:W-:Y:S02]  /*8d30*/  SEL R105, R105, RZ, P0 ;  /* 0x000000ff69697207 */ /* 0x000fe40000000000 */
[----:B------:R-:W-:Y:S01]  /*8d40*/  SEL R45, R45, RZ, P1 ;  /* 0x000000ff2d2d7207 */ /* 0x000fe20000800000 */
[----:B------:R-:W-:Y:S10]  /*8d50*/  @P2 BRA `(.L_x_125) ;  /* 0xffffffc000502947 */ /* 0x000ff4000383ffff */
[----:B------:R-:W-:-:S09]  /*8d60*/  UISETP.NE.AND UP0, UPT, UR50, URZ, UPT ;  /* 0x000000ff3200728c */ /* 0x000fd2000bf05270 */
[----:B------:R-:W-:Y:S05]  /*8d70*/  BRA.U !UP0, `(.L_x_126) ;  /* 0x0000000108487547 */ /* 0x000fea000b800000 */
[----:B------:R-:W2:Y:S02]  /*8d80*/  LDCU.64 UR4, c[0x0][0x890] ;  /* 0x00011200ff0477ac */ /* 0x000ea40008000a00 */
[----:B--2---:R-:W-:-:S04]  /*8d90*/  UISETP.NE.U32.AND UP0, UPT, UR4, URZ, UPT ;  /* 0x000000ff0400728c */ /* 0x004fc8000bf05070 */
[----:B------:R-:W-:-:S09]  /*8da0*/  UISETP.NE.AND.EX UP0, UPT, UR5, URZ, UPT, UP0 ;  /* 0x000000ff0500728c */ /* 0x000fd2000bf05300 */
[----:B------:R-:W-:Y:S05]  /*8db0*/  BRA.U UP0, `(.L_x_127) ;  /* 0x00000001000c7547 */ /* 0x000fea000b800000 */
[----:B------:R-:W-:-:S13]  /*8dc0*/  FSETP.NEU.AND P0, PT, R49, RZ, PT ;  /* 0x000000ff3100720b */ /* 0x000fda0003f0d000 */
[----:B------:R-:W-:Y:S05]  /*8dd0*/  @!P0 EXIT ;  /* 0x000000000000894d */ /* 0x000fea0003800000 */
[----:B------:R-:W-:Y:S05]  /*8de0*/  BRA `(.L_x_126) ;  /* 0x00000000002c7947 */ /* 0x000fea0003800000 */
.L_x_127:
[----:B------:R-:W-:Y:S01]  /*8df0*/  ISETP.NE.AND P0, PT, R104, RZ, PT ;  /* 0x000000ff6800720c */ /* 0x000fe20003f05270 */
[----:B------:R-:W-:-:S12]  /*8e00*/  BSSY.RECONVERGENT B0, `(.L_x_126) ;  /* 0x0000009000007945 */ /* 0x000fd80003800200 */
[----:B------:R-:W-:Y:S05]  /*8e10*/  @P0 BRA `(.L_x_128) ;  /* 0x0000000000140947 */ /* 0x000fea0003800000 */
[----:B------:R-:W2:Y:S02]  /*8e20*/  LDCU.64 UR4, c[0x0][0x888] ;  /* 0x00011100ff0477ac */ /* 0x000ea40008000a00 */
[----:B--2---:R-:W-:-:S04]  /*8e30*/  ISETP.NE.U32.AND P0, PT, RZ, UR4, PT ;  /* 0x00000004ff007c0c */ /* 0x004fc8000bf05070 */
[----:B------:R-:W-:-:S13]  /*8e40*/  ISETP.NE.AND.EX P0, PT, RZ, UR5, PT, P0 ;  /* 0x00000005ff007c0c */ /* 0x000fda000bf05300 */
[----:B------:R-:W-:Y:S05]  /*8e50*/  @!P0 EXIT ;  /* 0x000000000000894d */ /* 0x000fea0003800000 */
[----:B------:R-:W-:Y:S05]  /*8e60*/  BRA `(.L_x_129) ;  /* 0x0000000000087947 */ /* 0x000fea0003800000 */
.L_x_128:
[----:B------:R-:W-:-:S13]  /*8e70*/  FSETP.NEU.AND P0, PT, R49, RZ, PT ;  /* 0x000000ff3100720b */ /* 0x000fda0003f0d000 */
[----:B------:R-:W-:Y:S05]  /*8e80*/  @!P0 EXIT ;  /* 0x000000000000894d */ /* 0x000fea0003800000 */
.L_x_129:
[----:B------:R-:W-:Y:S05]  /*8e90*/  BSYNC.RECONVERGENT B0 ;  /* 0x0000000000007941 */ /* 0x000fea0003800200 */
.L_x_126:
[----:B------:R-:W-:Y:S01]  /*8ea0*/  ULEA UR4, UR51, UR48, 0x3 ;  /* 0x0000003033047291 */ /* 0x000fe2000f8e18ff */
[----:B------:R-:W-:-:S04]  /*8eb0*/  DEPBAR.LE SB0, 0x0 ;  /* 0x000080000000791a */ /* 0x000fc80000000000 */
[----:B------:R-:W-:-:S04]  /*8ec0*/  UIADD3 UR4, UPT, UPT, UR4, 0x50, URZ ;  /* 0x0000005004047890 */ /* 0x000fc8000fffe0ff */
[----:B------:R-:W-:-:S09]  /*8ed0*/  UPRMT UR4, UR37, 0x654, UR4 ;  /* 0x0000065425047896 */ /* 0x000fd20008000004 */
[----:B------:R-:W-:Y:S01]  /*8ee0*/  SYNCS.ARRIVE.TRANS64.RED.A1T0 RZ, [UR4], RZ ;  /* 0x000000ffffff79a7 */ /* 0x000fe20008100404 */
[----:B------:R-:W-:Y:S05]  /*8ef0*/  EXIT ;  /* 0x000000000000794d */ /* 0x000fea0003800000 */
.L_x_19:
[----:B--2---:R2:W1:Y:S02]  /*8f00*/  SYNCS.PHASECHK.TRANS64.TRYWAIT P0, [R2+URZ+0xf0], R3 ;  /* 0x0000f003020075a7 */ /* 0x00446400080011ff */
[----:B-1----:R-:W-:Y:S05]  /*8f10*/  @!P0 NANOSLEEP.SYNCS 0x989680 ;  /* 0x009896800000895d */ /* 0x002fea0003900000 */
[----:B------:R-:W1:Y:S02]  /*8f20*/  @!P0 SYNCS.PHASECHK.TRANS64 P0, [R2+URZ+0xf0], R3 ;  /* 0x0000f003020085a7 */ /* 0x000e6400080010ff */
[----:B-1----:R-:W-:Y:S05]  /*8f30*/  @!P0 BRA `(.L_x_19) ;  /* 0xfffffffc00f08947 */ /* 0x002fea000383ffff */
[----:B------:R-:W-:Y:S05]  /*8f40*/  BRA `(.L_x_130) ;  /* 0xffffff84009c7947 */ /* 0x000fea000383ffff */
.L_x_22:
[----:B-1----:R-:W-:-:S07]  /*8f50*/  MOV R2, UR33 ;  /* 0x0000002100027c02 */ /* 0x002fce0008000f00 */
.L_x_131:
[----:B-1----:R1:W2:Y:S02]  /*8f60*/  SYNCS.PHASECHK.TRANS64.TRYWAIT P0, [R2+URZ+0x18], R4 ;  /* 0x00001804020075a7 */ /* 0x0022a400080011ff */
[----:B--2---:R-:W-:Y:S05]  /*8f70*/  @!P0 NANOSLEEP.SYNCS 0x989680 ;  /* 0x009896800000895d */ /* 0x004fea0003900000 */
[----:B------:R-:W2:Y:S02]  /*8f80*/  @!P0 SYNCS.PHASECHK.TRANS64 P0, [R2+URZ+0x18], R4 ;  /* 0x00001804020085a7 */ /* 0x000ea400080010ff */
[----:B--2---:R-:W-:Y:S05]  /*8f90*/  @!P0 BRA `(.L_x_131) ;  /* 0xfffffffc00f08947 */ /* 0x004fea000383ffff */
[----:B------:R-:W-:Y:S05]  /*8fa0*/  BRA `(.L_x_21) ;  /* 0xffffff8400f47947 */ /* 0x000fea000383ffff */
.L_x_28:
[----:B-1----:R-:W-:-:S07]  /*8fb0*/  MOV R2, UR33 ;  /* 0x0000002100027c02 */ /* 0x002fce0008000f00 */
.L_x_132:
[----:B-1----:R1:W2:Y:S02]  /*8fc0*/  SYNCS.PHASECHK.TRANS64.TRYWAIT P0, [R2+URZ+0x18], R4 ;  /* 0x00001804020075a7 */ /* 0x0022a400080011ff */
[----:B--2---:R-:W-:Y:S05]  /*8fd0*/  @!P0 NANOSLEEP.SYNCS 0x989680 ;  /* 0x009896800000895d */ /* 0x004fea0003900000 */
[----:B------:R-:W2:Y:S02]  /*8fe0*/  @!P0 SYNCS.PHASECHK.TRANS64 P0, [R2+URZ+0x18], R4 ;  /* 0x00001804020085a7 */ /* 0x000ea400080010ff */
[----:B--2---:R-:W-:Y:S05]  /*8ff0*/  @!P0 BRA `(.L_x_132) ;  /* 0xfffffffc00f08947 */ /* 0x004fea000383ffff */
[----:B------:R-:W-:Y:S05]  /*9000*/  BRA `(.L_x_27) ;  /* 0xffffff8800c87947 */ /* 0x000fea000383ffff */
.L_x_32:
[----:B-1----:R1:W2:Y:S02]  /*9010*/  SYNCS.PHASECHK.TRANS64.TRYWAIT P0, [R2+URZ+0x80], R3 ;  /* 0x00008003020075a7 */ /* 0x0022a400080011ff */
[----:B--2---:R-:W-:Y:S05]  /*9020*/  @!P0 NANOSLEEP.SYNCS 0x989680 ;  /* 0x009896800000895d */ /* 0x004fea0003900000 */
[----:B------:R-:W2:Y:S02]  /*9030*/  @!P0 SYNCS.PHASECHK.TRANS64 P0, [R2+URZ+0x80], R3 ;  /* 0x00008003020085a7 */ /* 0x000ea400080010ff */
[----:B--2---:R-:W-:Y:S05]  /*9040*/  @!P0 BRA `(.L_x_32) ;  /* 0xfffffffc00f08947 */ /* 0x004fea000383ffff */
[----:B------:R-:W-:Y:S05]  /*9050*/  BRA `(.L_x_133) ;  /* 0xffffff8c00747947 */ /* 0x000fea000383ffff */
.L_x_36:
[----:B----4-:R-:W-:-:S07]  /*9060*/  MOV R0, UR5 ;  /* 0x0000000500007c02 */ /* 0x010fce0008000f00 */
.L_x_134:
[----:B-1----:R1:W2:Y:S02]  /*9070*/  SYNCS.PHASECHK.TRANS64.TRYWAIT P0, [R0+URZ], R2 ;  /* 0x00000002000075a7 */ /* 0x0022a400080011ff */
[----:B--2---:R-:W-:Y:S05]  /*9080*/  @!P0 NANOSLEEP.SYNCS 0x989680 ;  /* 0x009896800000895d */ /* 0x004fea0003900000 */
[----:B------:R-:W2:Y:S02]  /*9090*/  @!P0 SYNCS.PHASECHK.TRANS64 P0, [R0+URZ], R2 ;  /* 0x00000002000085a7 */ /* 0x000ea400080010ff */
[----:B--2---:R-:W-:Y:S05]  /*90a0*/  @!P0 BRA `(.L_x_134) ;  /* 0xfffffffc00f08947 */ /* 0x004fea000383ffff */
[----:B------:R-:W-:Y:S05]  /*90b0*/  BRA `(.L_x_135) ;  /* 0xffffff9000e47947 */ /* 0x000fea000383ffff */
.L_x_37:
[----:B----4-:R-:W-:-:S07]  /*90c0*/  MOV R0, UR5 ;  /* 0x0000000500007c02 */ /* 0x010fce0008000f00 */
.L_x_136:
[----:B-1----:R1:W2:Y:S02]  /*90d0*/  SYNCS.PHASECHK.TRANS64.TRYWAIT P0, [R0+URZ], R2 ;  /* 0x00000002000075a7 */ /* 0x0022a400080011ff */
[----:B--2---:R-:W-:Y:S05]  /*90e0*/  @!P0 NANOSLEEP.SYNCS 0x989680 ;  /* 0x009896800000895d */ /* 0x004fea0003900000 */
[----:B------:R-:W2:Y:S02]  /*90f0*/  @!P0 SYNCS.PHASECHK.TRANS64 P0, [R0+URZ], R2 ;  /* 0x00000002000085a7 */ /* 0x000ea400080010ff */
[----:B--2---:R-:W-:Y:S05]  /*9100*/  @!P0 BRA `(.L_x_136) ;  /* 0xfffffffc00f08947 */ /* 0x004fea000383ffff */
[----:B------:R-:W-:Y:S05]  /*9110*/  BRA `(.L_x_137) ;  /* 0xffffff9000f07947 */ /* 0x000fea000383ffff */
.L_x_40:
[----:B-1----:R1:W2:Y:S02]  /*9120*/  SYNCS.PHASECHK.TRANS64.TRYWAIT P0, [R0+URZ+0xe0], R4 ;  /* 0x0000e004000075a7 */ /* 0x0022a400080011ff */
[----:B--2---:R-:W-:Y:S05]  /*9130*/  @!P0 NANOSLEEP.SYNCS 0x989680 ;  /* 0x009896800000895d */ /* 0x004fea0003900000 */
[----:B------:R-:W2:Y:S02]  /*9140*/  @!P0 SYNCS.PHASECHK.TRANS64 P0, [R0+URZ+0xe0], R4 ;  /* 0x0000e004000085a7 */ /* 0x000ea400080010ff */
[----:B--2---:R-:W-:Y:S05]  /*9150*/  @!P0 BRA `(.L_x_40) ;  /* 0xfffffffc00f08947 */ /* 0x004fea000383ffff */
[----:B------:R-:W-:Y:S05]  /*9160*/  BRA `(.L_x_138) ;  /* 0xffffff94004c7947 */ /* 0x000fea000383ffff */
.L_x_41:
[----:B------:R-:W-:-:S07]  /*9170*/  MOV R0, UR5 ;  /* 0x0000000500007c02 */ /* 0x000fce0008000f00 */
.L_x_139:
[----:B-1----:R1:W2:Y:S02]  /*9180*/  SYNCS.PHASECHK.TRANS64.TRYWAIT P0, [R0+URZ+0x90], R5 ;  /* 0x00009005000075a7 */ /* 0x0022a400080011ff */
[----:B--2---:R-:W-:Y:S05]  /*9190*/  @!P0 NANOSLEEP.SYNCS 0x989680 ;  /* 0x009896800000895d */ /* 0x004fea0003900000 */
[----:B------:R-:W2:Y:S02]  /*91a0*/  @!P0 SYNCS.PHASECHK.TRANS64 P0, [R0+URZ+0x90], R5 ;  /* 0x00009005000085a7 */ /* 0x000ea400080010ff */
[----:B--2---:R-:W-:Y:S05]  /*91b0*/  @!P0 BRA `(.L_x_139) ;  /* 0xfffffffc00f08947 */ /* 0x004fea000383ffff */
[----:B------:R-:W-:Y:S05]  /*91c0*/  BRA `(.L_x_140) ;  /* 0xffffff94005c7947 */ /* 0x000fea000383ffff */
.L_x_42:
[----:B-1----:R1:W2:Y:S02]  /*91d0*/  SYNCS.PHASECHK.TRANS64.TRYWAIT P1, [R0+URZ+0x80], R4 ;  /* 0x00008004000075a7 */ /* 0x0022a400080211ff */
[----:B--2---:R-:W-:Y:S05]  /*91e0*/  @!P1 NANOSLEEP.SYNCS 0x989680 ;  /* 0x009896800000995d */ /* 0x004fea0003900000 */
[----:B------:R-:W2:Y:S02]  /*91f0*/  @!P1 SYNCS.PHASECHK.TRANS64 P1, [R0+URZ+0x80], R4 ;  /* 0x00008004000095a7 */ /* 0x000ea400080210ff */
[----:B--2---:R-:W-:Y:S05]  /*9200*/  @!P1 BRA `(.L_x_42) ;  /* 0xfffffffc00f09947 */ /* 0x004fea000383ffff */
[----:B------:R-:W-:Y:S05]  /*9210*/  BRA `(.L_x_141) ;  /* 0xffffff94008c7947 */ /* 0x000fea000383ffff */
.L_x_45:
[----:B------:R-:W-:-:S07]  /*9220*/  MOV R0, UR5 ;  /* 0x0000000500007c02 */ /* 0x000fce0008000f00 */
.L_x_142:
[----:B-1----:R1:W2:Y:S02]  /*9230*/  SYNCS.PHASECHK.TRANS64.TRYWAIT P0, [R0+URZ+0x90], R2 ;  /* 0x00009002000075a7 */ /* 0x0022a400080011ff */
[----:B--2---:R-:W-:Y:S05]  /*9240*/  @!P0 NANOSLEEP.SYNCS 0x989680 ;  /* 0x009896800000895d */ /* 0x004fea0003900000 */
[----:B------:R-:W2:Y:S02]  /*9250*/  @!P0 SYNCS.PHASECHK.TRANS64 P0, [R0+URZ+0x90], R2 ;  /* 0x00009002000085a7 */ /* 0x000ea400080010ff */
[----:B--2---:R-:W-:Y:S05]  /*9260*/  @!P0 BRA `(.L_x_142) ;  /* 0xfffffffc00f08947 */ /* 0x004fea000383ffff */
[----:B------:R-:W-:Y:S05]  /*9270*/  BRA `(.L_x_44) ;  /* 0xffffff9400e07947 */ /* 0x000fea000383ffff */
.L_x_52:
[----:B-1----:R1:W2:Y:S02]  /*9280*/  SYNCS.PHASECHK.TRANS64.TRYWAIT P1, [R0+URZ+0x80], R2 ;  /* 0x00008002000075a7 */ /* 0x0022a400080211ff */
[----:B--2---:R-:W-:Y:S05]  /*9290*/  @!P1 NANOSLEEP.SYNCS 0x989680 ;  /* 0x009896800000995d */ /* 0x004fea0003900000 */
[----:B------:R-:W2:Y:S02]  /*92a0*/  @!P1 SYNCS.PHASECHK.TRANS64 P1, [R0+URZ+0x80], R2 ;  /* 0x00008002000095a7 */ /* 0x000ea400080210ff */
[----:B--2---:R-:W-:Y:S05]  /*92b0*/  @!P1 BRA `(.L_x_52) ;  /* 0xfffffffc00f09947 */ /* 0x004fea000383ffff */
[----:B------:R-:W-:Y:S05]  /*92c0*/  BRA `(.L_x_143) ;  /* 0xffffff9c00707947 */ /* 0x000fea000383ffff */
.L_x_53:
[----:B------:R-:W-:-:S07]  /*92d0*/  MOV R2, UR6 ;  /* 0x0000000600027c02 */ /* 0x000fce0008000f00 */
.L_x_144:
[----:B-1----:R1:W2:Y:S02]  /*92e0*/  SYNCS.PHASECHK.TRANS64.TRYWAIT P0, [R2+URZ+0xc0], R0 ;  /* 0x0000c000020075a7 */ /* 0x0022a400080011ff */
[----:B--2---:R-:W-:Y:S05]  /*92f0*/  @!P0 NANOSLEEP.SYNCS 0x989680 ;  /* 0x009896800000895d */ /* 0x004fea0003900000 */
[----:B------:R-:W2:Y:S02]  /*9300*/  @!P0 SYNCS.PHASECHK.TRANS64 P0, [R2+URZ+0xc0], R0 ;  /* 0x0000c000020085a7 */ /* 0x000ea400080010ff */
[----:B--2---:R-:W-:Y:S05]  /*9310*/  @!P0 BRA `(.L_x_144) ;  /* 0xfffffffc00f08947 */ /* 0x004fea000383ffff */
[----:B------:R-:W-:Y:S05]  /*9320*/  BRA `(.L_x_145) ;  /* 0xffffff9c00a87947 */ /* 0x000fea000383ffff */
.L_x_56:
[----:B------:R-:W-:Y:S07]  /*9330*/  MOV R0, UR11 ;  /* 0x0000000b00007c02 */ /* 0x000fee0008000f00 */
.L_x_146:
[----:B-1----:R1:W2:Y:S02]  /*9340*/  SYNCS.PHASECHK.TRANS64.TRYWAIT P0, [R0+URZ], R2 ;  /* 0x00000002000075a7 */ /* 0x0022a400080011ff */
[----:B--2---:R-:W-:Y:S05]  /*9350*/  @!P0 NANOSLEEP.SYNCS 0x989680 ;  /* 0x009896800000895d */ /* 0x004fea0003900000 */
[----:B------:R-:W2:Y:S02]  /*9360*/  @!P0 SYNCS.PHASECHK.TRANS64 P0, [R0+URZ], R2 ;  /* 0x00000002000085a7 */ /* 0x000ea400080010ff */
[----:B--2---:R-:W-:Y:S05]  /*9370*/  @!P0 BRA `(.L_x_146) ;  /* 0xfffffffc00f08947 */ /* 0x004fea000383ffff */
[----:B------:R-:W-:Y:S05]  /*9380*/  BRA `(.L_x_55) ;  /* 0xffffff9c00c47947 */ /* 0x000fea000383ffff */
.L_x_59:
[----:B------:R-:W-:-:S07]  /*9390*/  MOV R0, UR6 ;  /* 0x0000000600007c02 */ /* 0x000fce0008000f00 */
.L_x_147:
[----:B--2---:R2:W4:Y:S02]  /*93a0*/  SYNCS.PHASECHK.TRANS64.TRYWAIT P0, [R0+URZ], R2 ;  /* 0x00000002000075a7 */ /* 0x00452400080011ff */
[----:B----4-:R-:W-:Y:S05]  /*93b0*/  @!P0 NANOSLEEP.SYNCS 0x989680 ;  /* 0x009896800000895d */ /* 0x010fea0003900000 */
[----:B------:R-:W4:Y:S02]  /*93c0*/  @!P0 SYNCS.PHASECHK.TRANS64 P0, [R0+URZ], R2 ;  /* 0x00000002000085a7 */ /* 0x000f2400080010ff */
[----:B----4-:R-:W-:Y:S05]  /*93d0*/  @!P0 BRA `(.L_x_147) ;  /* 0xfffffffc00f08947 */ /* 0x010fea000383ffff */
[----:B------:R-:W-:Y:S05]  /*93e0*/  BRA `(.L_x_148) ;  /* 0xffffffa000f07947 */ /* 0x000fea000383ffff */
.L_x_60:
[----:B------:R-:W-:-:S07]  /*93f0*/  MOV R0, UR6 ;  /* 0x0000000600007c02 */ /* 0x000fce0008000f00 */
.L_x_149:
[----:B-1----:R1:W2:Y:S02]  /*9400*/  SYNCS.PHASECHK.TRANS64.TRYWAIT P0, [R0+URZ], R3 ;  /* 0x00000003000075a7 */ /* 0x0022a400080011ff */
[----:B--2---:R-:W-:Y:S05]  /*9410*/  @!P0 NANOSLEEP.SYNCS 0x989680 ;  /* 0x009896800000895d */ /* 0x004fea0003900000 */
[----:B------:R-:W2:Y:S02]  /*9420*/  @!P0 SYNCS.PHASECHK.TRANS64 P0, [R0+URZ], R3 ;  /* 0x00000003000085a7 */ /* 0x000ea400080010ff */
[----:B--2---:R-:W-:Y:S05]  /*9430*/  @!P0 BRA `(.L_x_149) ;  /* 0xfffffffc00f08947 */ /* 0x004fea000383ffff */
[----:B------:R-:W-:Y:S05]  /*9440*/  BRA `(.L_x_150) ;  /* 0xffffffa000fc7947 */ /* 0x000fea000383ffff */
.L_x_61:
[----:B------:R-:W-:-:S07]  /*9450*/  MOV R0, UR6 ;  /* 0x0000000600007c02 */ /* 0x000fce0008000f00 */
.L_x_151:
[----:B-1----:R1:W2:Y:S02]  /*9460*/  SYNCS.PHASECHK.TRANS64.TRYWAIT P0, [R0+URZ], R3 ;  /* 0x00000003000075a7 */ /* 0x0022a400080011ff */
[----:B--2---:R-:W-:Y:S05]  /*9470*/  @!P0 NANOSLEEP.SYNCS 0x989680 ;  /* 0x009896800000895d */ /* 0x004fea0003900000 */
[----:B------:R-:W2:Y:S02]  /*9480*/  @!P0 SYNCS.PHASECHK.TRANS64 P0, [R0+URZ], R3 ;  /* 0x00000003000085a7 */ /* 0x000ea400080010ff */
[----:B--2---:R-:W-:Y:S05]  /*9490*/  @!P0 BRA `(.L_x_151) ;  /* 0xfffffffc00f08947 */ /* 0x004fea000383ffff */
[----:B------:R-:W-:Y:S05]  /*94a0*/  BRA `(.L_x_152) ;  /* 0xffffffa400087947 */ /* 0x000fea000383ffff */
.L_x_62:
[----:B-1----:R-:W-:-:S07]  /*94b0*/  MOV R0, UR7 ;  /* 0x0000000700007c02 */ /* 0x002fce0008000f00 */
.L_x_153:
[----:B-1----:R1:W2:Y:S02]  /*94c0*/  SYNCS.PHASECHK.TRANS64.TRYWAIT P0, [R0+URZ], R2 ;  /* 0x00000002000075a7 */ /* 0x0022a400080011ff */
[----:B--2---:R-:W-:Y:S05]  /*94d0*/  @!P0 NANOSLEEP.SYNCS 0x989680 ;  /* 0x009896800000895d */ /* 0x004fea0003900000 */
[----:B------:R-:W2:Y:S02]  /*94e0*/  @!P0 SYNCS.PHASECHK.TRANS64 P0, [R0+URZ], R2 ;  /* 0x00000002000085a7 */ /* 0x000ea400080010ff */
[----:B--2---:R-:W-:Y:S05]  /*94f0*/  @!P0 BRA `(.L_x_153) ;  /* 0xfffffffc00f08947 */ /* 0x004fea000383ffff */
[----:B------:R-:W-:Y:S05]  /*9500*/  BRA `(.L_x_154) ;  /* 0xffffffa400147947 */ /* 0x000fea000383ffff */
.L_x_67:
[----:B--2---:R2:W3:Y:S02]  /*9510*/  SYNCS.PHASECHK.TRANS64.TRYWAIT P0, [R0+URZ+0x80], R2 ;  /* 0x00008002000075a7 */ /* 0x0044e400080011ff */
[----:B---3--:R-:W-:Y:S05]  /*9520*/  @!P0 NANOSLEEP.SYNCS 0x989680 ;  /* 0x009896800000895d */ /* 0x008fea0003900000 */
[----:B------:R-:W3:Y:S02]  /*9530*/  @!P0 SYNCS.PHASECHK.TRANS64 P0, [R0+URZ+0x80], R2 ;  /* 0x00008002000085a7 */ /* 0x000ee400080010ff */
[----:B---3--:R-:W-:Y:S05]  /*9540*/  @!P0 BRA `(.L_x_67) ;  /* 0xfffffffc00f08947 */ /* 0x008fea000383ffff */
[----:B------:R-:W-:Y:S05]  /*9550*/  BRA `(.L_x_155) ;  /* 0xffffffa800207947 */ /* 0x000fea000383ffff */
.L_x_70:
[----:B------:R-:W-:Y:S07]  /*9560*/  MOV R0, UR7 ;  /* 0x0000000700007c02 */ /* 0x000fee0008000f00 */
.L_x_156:
[----:B--2---:R2:W3:Y:S02]  /*9570*/  SYNCS.PHASECHK.TRANS64.TRYWAIT P0, [R0+URZ+0x78], R2 ;  /* 0x00007802000075a7 */ /* 0x0044e400080011ff */
[----:B---3--:R-:W-:Y:S05]  /*9580*/  @!P0 NANOSLEEP.SYNCS 0x989680 ;  /* 0x009896800000895d */ /* 0x008fea0003900000 */
[----:B------:R-:W3:Y:S02]  /*9590*/  @!P0 SYNCS.PHASECHK.TRANS64 P0, [R0+URZ+0x78], R2 ;  /* 0x00007802000085a7 */ /* 0x000ee400080010ff */
[----:B---3--:R-:W-:Y:S05]  /*95a0*/  @!P0 BRA `(.L_x_156) ;  /* 0xfffffffc00f08947 */ /* 0x008fea000383ffff */
[----:B------:R-:W-:Y:S05]  /*95b0*/  BRA `(.L_x_69) ;  /* 0xffffffac00007947 */ /* 0x000fea000383ffff */
.L_x_73:
[----:B------:R-:W-:Y:S07]  /*95c0*/  MOV R0, UR7 ;  /* 0x0000000700007c02 */ /* 0x000fee0008000f00 */
.L_x_157:
[----:B-1----:R1:W2:Y:S02]  /*95d0*/  SYNCS.PHASECHK.TRANS64.TRYWAIT P0, [R0+URZ+0x50], R14 ;  /* 0x0000500e000075a7 */ /* 0x0022a400080011ff */
[----:B--2---:R-:W-:Y:S05]  /*95e0*/  @!P0 NANOSLEEP.SYNCS 0x989680 ;  /* 0x009896800000895d */ /* 0x004fea0003900000 */
[----:B------:R-:W2:Y:S02]  /*95f0*/  @!P0 SYNCS.PHASECHK.TRANS64 P0, [R0+URZ+0x50], R14 ;  /* 0x0000500e000085a7 */ /* 0x000ea400080010ff */
[----:B--2---:R-:W-:Y:S05]  /*9600*/  @!P0 BRA `(.L_x_157) ;  /* 0xfffffffc00f08947 */ /* 0x004fea000383ffff */
[----:B------:R-:W-:Y:S05]  /*9610*/  BRA `(.L_x_158) ;  /* 0xffffffac00787947 */ /* 0x000fea000383ffff */
.L_x_74:
[----:B------:R-:W-:Y:S07]  /*9620*/  MOV R0, UR7 ;  /* 0x0000000700007c02 */ /* 0x000fee0008000f00 */
.L_x_159:
[----:B-1----:R1:W2:Y:S02]  /*9630*/  SYNCS.PHASECHK.TRANS64.TRYWAIT P0, [R0+URZ+0x58], R14 ;  /* 0x0000580e000075a7 */ /* 0x0022a400080011ff */
[----:B--2---:R-:W-:Y:S05]  /*9640*/  @!P0 NANOSLEEP.SYNCS 0x989680 ;  /* 0x009896800000895d */ /* 0x004fea0003900000 */
[----:B------:R-:W2:Y:S02]  /*9650*/  @!P0 SYNCS.PHASECHK.TRANS64 P0, [R0+URZ+0x58], R14 ;  /* 0x0000580e000085a7 */ /* 0x000ea400080010ff */
[----:B--2---:R-:W-:Y:S05]  /*9660*/  @!P0 BRA `(.L_x_159) ;  /* 0xfffffffc00f08947 */ /* 0x004fea000383ffff */
[----:B------:R-:W-:Y:S05]  /*9670*/  BRA `(.L_x_160) ;  /* 0xffffffac00b07947 */ /* 0x000fea000383ffff */
.L_x_75:
[----:B------:R-:W-:Y:S07]  /*9680*/  MOV R0, UR7 ;  /* 0x0000000700007c02 */ /* 0x000fee0008000f00 */
.L_x_161:
[----:B-1----:R1:W2:Y:S02]  /*9690*/  SYNCS.PHASECHK.TRANS64.TRYWAIT P0, [R0+URZ+0x60], R14 ;  /* 0x0000600e000075a7 */ /* 0x0022a400080011ff */
[----:B--2---:R-:W-:Y:S05]  /*96a0*/  @!P0 NANOSLEEP.SYNCS 0x989680 ;  /* 0x009896800000895d */ /* 0x004fea0003900000 */
[----:B------:R-:W2:Y:S02]  /*96b0*/  @!P0 SYNCS.PHASECHK.TRANS64 P0, [R0+URZ+0x60], R14 ;  /* 0x0000600e000085a7 */ /* 0x000ea400080010ff */
[----:B--2---:R-:W-:Y:S05]  /*96c0*/  @!P0 BRA `(.L_x_161) ;  /* 0xfffffffc00f08947 */ /* 0x004fea000383ffff */
[----:B------:R-:W-:Y:S05]  /*96d0*/  BRA `(.L_x_162) ;  /* 0xffffffac00f47947 */ /* 0x000fea000383ffff */
.L_x_76:
[----:B------:R-:W-:Y:S07]  /*96e0*/  MOV R0, UR7 ;  /* 0x0000000700007c02 */ /* 0x000fee0008000f00 */
.L_x_163:
[----:B-1----:R1:W2:Y:S02]  /*96f0*/  SYNCS.PHASECHK.TRANS64.TRYWAIT P0, [R0+URZ+0x68], R14 ;  /* 0x0000680e000075a7 */ /* 0x0022a400080011ff */
[----:B--2---:R-:W-:Y:S05]  /*9700*/  @!P0 NANOSLEEP.SYNCS 0x989680 ;  /* 0x009896800000895d */ /* 0x004fea0003900000 */
[----:B------:R-:W2:Y:S02]  /*9710*/  @!P0 SYNCS.PHASECHK.TRANS64 P0, [R0+URZ+0x68], R14 ;  /* 0x0000680e000085a7 */ /* 0x000ea400080010ff */
[----:B--2---:R-:W-:Y:S05]  /*9720*/  @!P0 BRA `(.L_x_163) ;  /* 0xfffffffc00f08947 */ /* 0x004fea000383ffff */
[----:B------:R-:W-:Y:S05]  /*9730*/  BRA `(.L_x_164) ;  /* 0xffffffb000787947 */ /* 0x000fea000383ffff */
.L_x_78:
[----:B------:R-:W-:-:S07]  /*9740*/  MOV R0, UR7 ;  /* 0x0000000700007c02 */ /* 0x000fce0008000f00 */
.L_x_165:
[----:B-1----:R1:W3:Y:S02]  /*9750*/  SYNCS.PHASECHK.TRANS64.TRYWAIT P0, [R0+URZ+0x50], R2 ;  /* 0x00005002000075a7 */ /* 0x0022e400080011ff */
[----:B---3--:R-:W-:Y:S05]  /*9760*/  @!P0 NANOSLEEP.SYNCS 0x989680 ;  /* 0x009896800000895d */ /* 0x008fea0003900000 */
[----:B------:R-:W3:Y:S02]  /*9770*/  @!P0 SYNCS.PHASECHK.TRANS64 P0, [R0+URZ+0x50], R2 ;  /* 0x00005002000085a7 */ /* 0x000ee400080010ff */
[----:B---3--:R-:W-:Y:S05]  /*9780*/  @!P0 BRA `(.L_x_165) ;  /* 0xfffffffc00f08947 */ /* 0x008fea000383ffff */
[----:B------:R-:W-:Y:S05]  /*9790*/  BRA `(.L_x_166) ;  /* 0xffffffb000e87947 */ /* 0x000fea000383ffff */
.L_x_79:
[----:B-1----:R-:W-:-:S07]  /*97a0*/  MOV R0, UR7 ;  /* 0x0000000700007c02 */ /* 0x002fce0008000f00 */
.L_x_167:
[----:B-1----:R1:W3:Y:S02]  /*97b0*/  SYNCS.PHASECHK.TRANS64.TRYWAIT P0, [R0+URZ+0x58], R2 ;  /* 0x00005802000075a7 */ /* 0x0022e400080011ff */
[----:B---3--:R-:W-:Y:S05]  /*97c0*/  @!P0 NANOSLEEP.SYNCS 0x989680 ;  /* 0x009896800000895d */ /* 0x008fea0003900000 */
[----:B------:R-:W3:Y:S02]  /*97d0*/  @!P0 SYNCS.PHASECHK.TRANS64 P0, [R0+URZ+0x58], R2 ;  /* 0x00005802000085a7 */ /* 0x000ee400080010ff */
[----:B---3--:R-:W-:Y:S05]  /*97e0*/  @!P0 BRA `(.L_x_167) ;  /* 0xfffffffc00f08947 */ /* 0x008fea000383ffff */
[----:B------:R-:W-:Y:S05]  /*97f0*/  BRA `(.L_x_168) ;  /* 0xffffffb000d87947 */ /* 0x000fea000383ffff */
.L_x_80:
[----:B-1----:R-:W-:-:S07]  /*9800*/  MOV R0, UR7 ;  /* 0x0000000700007c02 */ /* 0x002fce0008000f00 */
.L_x_169:
[----:B-1----:R1:W3:Y:S02]  /*9810*/  SYNCS.PHASECHK.TRANS64.TRYWAIT P0, [R0+URZ+0x60], R2 ;  /* 0x00006002000075a7 */ /* 0x0022e400080011ff */
[----:B---3--:R-:W-:Y:S05]  /*9820*/  @!P0 NANOSLEEP.SYNCS 0x989680 ;  /* 0x009896800000895d */ /* 0x008fea0003900000 */
[----:B------:R-:W3:Y:S02]  /*9830*/  @!P0 SYNCS.PHASECHK.TRANS64 P0, [R0+URZ+0x60], R2 ;  /* 0x00006002000085a7 */ /* 0x000ee400080010ff */
[----:B---3--:R-:W-:Y:S05]  /*9840*/  @!P0 BRA `(.L_x_169) ;  /* 0xfffffffc00f08947 */ /* 0x008fea000383ffff */
[----:B------:R-:W-:Y:S05]  /*9850*/  BRA `(.L_x_170) ;  /* 0xffffffb000c87947 */ /* 0x000fea000383ffff */
.L_x_82:
[----:B--2---:R2:W4:Y:S02]  /*9860*/  SYNCS.PHASECHK.TRANS64.TRYWAIT P0, [R0+URZ+0x80], R2 ;  /* 0x00008002000075a7 */ /* 0x00452400080011ff */
[----:B----4-:R-:W-:Y:S05]  /*9870*/  @!P0 NANOSLEEP.SYNCS 0x989680 ;  /* 0x009896800000895d */ /* 0x010fea0003900000 */
[----:B------:R-:W4:Y:S02]  /*9880*/  @!P0 SYNCS.PHASECHK.TRANS64 P0, [R0+URZ+0x80], R2 ;  /* 0x00008002000085a7 */ /* 0x000f2400080010ff */
[----:B----4-:R-:W-:Y:S05]  /*9890*/  @!P0 BRA `(.L_x_82) ;  /* 0xfffffffc00f08947 */ /* 0x010fea000383ffff */
[----:B------:R-:W-:Y:S05]  /*98a0*/  BRA `(.L_x_171) ;  /* 0xffffffb400907947 */ /* 0x000fea000383ffff */
.L_x_93:
[----:B-1----:R-:W-:Y:S04]  /*98b0*/  MOV R2, UR48 ;  /* 0x0000003000027c02 */ /* 0x002fe80008000f00 */
[----:B------:R1:W3:Y:S03]  /*98c0*/  SYNCS.PHASECHK.TRANS64.TRYWAIT P1, [R2+URZ+0x30], R3 ;  /* 0x00003003020075a7 */ /* 0x0002e600080211ff */
[----:B---3--:R-:W-:Y:S05]  /*98d0*/  @!P1 NANOSLEEP.SYNCS 0x989680 ;  /* 0x009896800000995d */ /* 0x008fea0003900000 */
[----:B------:R-:W3:Y:S02]  /*98e0*/  @!P1 SYNCS.PHASECHK.TRANS64 P1, [R2+URZ+0x30], R3 ;  /* 0x00003003020095a7 */ /* 0x000ee400080210ff */
[----:B---3--:R-:W-:Y:S05]  /*98f0*/  @!P1 BRA `(.L_x_93) ;  /* 0xfffffffc00ec9947 */ /* 0x008fea000383ffff */
[----:B------:R-:W-:Y:S05]  /*9900*/  BRA `(.L_x_92) ;  /* 0xffffffc0009c7947 */ /* 0x000fea000383ffff */
.L_x_95:
[----:B-1----:R1:W4:Y:S02]  /*9910*/  SYNCS.PHASECHK.TRANS64.TRYWAIT P0, [R64+URZ+0xa0], R0 ;  /* 0x0000a000400075a7 */ /* 0x00232400080011ff */
[----:B----4-:R-:W-:Y:S05]  /*9920*/  @!P0 NANOSLEEP.SYNCS 0x989680 ;  /* 0x009896800000895d */ /* 0x010fea0003900000 */
[----:B------:R-:W4:Y:S02]  /*9930*/  @!P0 SYNCS.PHASECHK.TRANS64 P0, [R64+URZ+0xa0], R0 ;  /* 0x0000a000400085a7 */ /* 0x000f2400080010ff */
[----:B----4-:R-:W-:Y:S05]  /*9940*/  @!P0 BRA `(.L_x_95) ;  /* 0xfffffffc00f08947 */ /* 0x010fea000383ffff */
[----:B------:R-:W-:Y:S05]  /*9950*/  BRA `(.L_x_94) ;  /* 0xffffffc000c47947 */ /* 0x000fea000383ffff */
.L_x_104:
[----:B--2---:R2:W4:Y:S02]  /*9960*/  SYNCS.PHASECHK.TRANS64.TRYWAIT P0, [R2+URZ+0x30], R0 ;  /* 0x00003000020075a7 */ /* 0x00452400080011ff */
[----:B----4-:R-:W-:Y:S05]  /*9970*/  @!P0 NANOSLEEP.SYNCS 0x989680 ;  /* 0x009896800000895d */ /* 0x010fea0003900000 */
[----:B------:R-:W4:Y:S02]  /*9980*/  @!P0 SYNCS.PHASECHK.TRANS64 P0, [R2+URZ+0x30], R0 ;  /* 0x00003000020085a7 */ /* 0x000f2400080010ff */
[----:B----4-:R-:W-:Y:S05]  /*9990*/  @!P0 BRA `(.L_x_104) ;  /* 0xfffffffc00f08947 */ /* 0x010fea000383ffff */
[----:B------:R-:W-:Y:S05]  /*99a0*/  BRA `(.L_x_103) ;  /* 0xffffffcc00a07947 */ /* 0x000fea000383ffff */
.L_x_112:
[----:B--2---:R2:W4:Y:S02]  /*99b0*/  SYNCS.PHASECHK.TRANS64.TRYWAIT P0, [R0+URZ+0x30], R6 ;  /* 0x00003006000075a7 */ /* 0x00452400080011ff */
[----:B----4-:R-:W-:Y:S05]  /*99c0*/  @!P0 NANOSLEEP.SYNCS 0x989680 ;  /* 0x009896800000895d */ /* 0x010fea0003900000 */
[----:B------:R-:W4:Y:S02]  /*99d0*/  @!P0 SYNCS.PHASECHK.TRANS64 P0, [R0+URZ+0x30], R6 ;  /* 0x00003006000085a7 */ /* 0x000f2400080010ff */
[----:B----4-:R-:W-:Y:S05]  /*99e0*/  @!P0 BRA `(.L_x_112) ;  /* 0xfffffffc00f08947 */ /* 0x010fea000383ffff */
[----:B------:R-:W-:Y:S05]  /*99f0*/  BRA `(.L_x_111) ;  /* 0xffffffd800a07947 */ /* 0x000fea000383ffff */
.L_x_120:
[----:B--2---:R2:W4:Y:S02]  /*9a00*/  SYNCS.PHASECHK.TRANS64.TRYWAIT P0, [R0+URZ+0x30], R5 ;  /* 0x00003005000075a7 */ /* 0x00452400080011ff */
[----:B----4-:R-:W-:Y:S05]  /*9a10*/  @!P0 NANOSLEEP.SYNCS 0x989680 ;  /* 0x009896800000895d */ /* 0x010fea0003900000 */
[----:B------:R-:W4:Y:S02]  /*9a20*/  @!P0 SYNCS.PHASECHK.TRANS64 P0, [R0+URZ+0x30], R5 ;  /* 0x00003005000085a7 */ /* 0x000f2400080010ff */
[----:B----4-:R-:W-:Y:S05]  /*9a30*/  @!P0 BRA `(.L_x_120) ;  /* 0xfffffffc00f08947 */ /* 0x010fea000383ffff */
[----:B------:R-:W-:Y:S05]  /*9a40*/  BRA `(.L_x_119) ;  /* 0xffffffe400a07947 */ /* 0x000fea000383ffff */
        .weak           $__internal_0_$__cuda_sm10x_tcgen05_guardrail_trap_col_being_dealloced_not_returned_by_alloc
        .type           $__internal_0_$__cuda_sm10x_tcgen05_guardrail_trap_col_being_dealloced_not_returned_by_alloc,@function
        .size           $__internal_0_$__cuda_sm10x_tcgen05_guardrail_trap_col_being_dealloced_not_returned_by_alloc,($__internal_1_$__cuda_sm10x_tcgen05_guardrail_trap_phase_invalid_during_alloc - $__internal_0_$__cuda_sm10x_tcgen05_guardrail_trap_col_being_dealloced_not_returned_by_alloc)
$__internal_0_$__cuda_sm10x_tcgen05_guardrail_trap_col_being_dealloced_not_returned_by_alloc:
[----:B------:R-:W-:Y:S05]  /*9a50*/  BPT.TRAP 0x1 ;  /* 0x000000040000795c */ /* 0x000fea0000300000 */
[----:B------:R-:W-:-:S04]  /*9a60*/  HFMA2 R3, -RZ, RZ, 0, 0 ;  /* 0x00000000ff037431 */ /* 0x000fc800000001ff */
[----:B------:R-:W-:Y:S05]  /*9a70*/  RET.REL.NODEC R2 `(_ZN7cutlass13device_kernelINS_4gemm6kernel13GemmUniversalIN4cute5tupleIJiiiiEEENS1_10collective13CollectiveMmaINS1_35MainloopSm100TmaUmmaWarpSpecializedILi3ELi2ELi4ENS5_IJNS4_1CILi1EEESB_SB_EEEEENS5_IJNSA_ILi128EEESE_SE_EEENS_10bfloat16_tENS5_IJSB_llEEESG_SH_NS4_8TiledMMAINS4_8MMA_AtomIJNS4_20SM100_MMA_F16BF16_SSISG_SG_fLi128ELi128ELNS4_4UMMA5MajorE1ELSM_1ELNSL_7ScaleInE0ELSN_0EEEEEENS4_6LayoutISC_NS5_IJNSA_ILi0EEESR_SR_EEEEENS5_IJNS4_10UnderscoreESU_SU_EEEEENS4_13SM90_TMA_LOADENS4_14ComposedLayoutINS4_7SwizzleILi3ELi4ELi3EEENS4_18smem_ptr_flag_bitsILi16EEENSQ_INS5_IJNSA_ILi64EEENSA_ILi8EEEEEENS5_IJSB_S13_EEEEEEEvNS4_8identityESX_S18_vS19_EENS_8epilogue10collective18CollectiveEpilogueINS1B_23Sm100TmaWarpSpecializedILi4ELi2ELi32ELb1ELb0EEEJSF_NS5_IJNSQ_ISE_SB_EENSQ_INSA_ILi32EEESB_EEEEESG_NS5_IJlSB_lEEESG_S1K_NS1B_6fusion15FusionCallbacksIS1F_NS1L_17LinearCombinationISG_fSG_fLNS_15FloatRoundStyleE2EEESF_S1J_JEEENS4_5SM1004TMEM4LOAD26SM100_TMEM_LOAD_32dp32b32xESX_NSY_INSZ_ILi2ELi4ELi3EEES12_NSQ_INS5_IJS14_S1H_EEENS5_IJS1H_SB_EEEEEEENS4_39AutoVectorizingCopyWithAssumedAlignmentILi128EEENS4_14SM90_TMA_STOREES1Z_S21_S21_EEEvvEEEEvNT_6ParamsE) ;  /* 0xffffff6402607950 */ /* 0x000fea0003c3ffff */
        .weak           $__internal_1_$__cuda_sm10x_tcgen05_guardrail_trap_phase_invalid_during_alloc
        .type           $__internal_1_$__cuda_sm10x_tcgen05_guardrail_trap_phase_invalid_during_alloc,@function
        .size           $__internal_1_$__cuda_sm10x_tcgen05_guardrail_trap_phase_invalid_during_alloc,($__internal_2_$__cuda_sm10x_tcgen05_guardrail_trap_unallocated_columns_being_dealloced - $__internal_1_$__cuda_sm10x_tcgen05_guardrail_trap_phase_invalid_during_alloc)
$__internal_1_$__cuda_sm10x_tcgen05_guardrail_trap_phase_invalid_during_alloc:
[----:B------:R-:W-:Y:S05]  /*9a80*/  BPT.TRAP 0x1 ;  /* 0x000000040000795c */ /* 0x000fea0000300000 */
[----:B------:R-:W-:-:S04]  /*9a90*/  MOV R3, 0x0 ;  /* 0x0000000000037802 */ /* 0x000fc80000000f00 */
[----:B------:R-:W-:Y:S05]  /*9aa0*/  RET.REL.NODEC R2 `(_ZN7cutlass13device_kernelINS_4gemm6kernel13GemmUniversalIN4cute5tupleIJiiiiEEENS1_10collective13CollectiveMmaINS1_35MainloopSm100TmaUmmaWarpSpecializedILi3ELi2ELi4ENS5_IJNS4_1CILi1EEESB_SB_EEEEENS5_IJNSA_ILi128EEESE_SE_EEENS_10bfloat16_tENS5_IJSB_llEEESG_SH_NS4_8TiledMMAINS4_8MMA_AtomIJNS4_20SM100_MMA_F16BF16_SSISG_SG_fLi128ELi128ELNS4_4UMMA5MajorE1ELSM_1ELNSL_7ScaleInE0ELSN_0EEEEEENS4_6LayoutISC_NS5_IJNSA_ILi0EEESR_SR_EEEEENS5_IJNS4_10UnderscoreESU_SU_EEEEENS4_13SM90_TMA_LOADENS4_14ComposedLayoutINS4_7SwizzleILi3ELi4ELi3EEENS4_18smem_ptr_flag_bitsILi16EEENSQ_INS5_IJNSA_ILi64EEENSA_ILi8EEEEEENS5_IJSB_S13_EEEEEEEvNS4_8identityESX_S18_vS19_EENS_8epilogue10collective18CollectiveEpilogueINS1B_23Sm100TmaWarpSpecializedILi4ELi2ELi32ELb1ELb0EEEJSF_NS5_IJNSQ_ISE_SB_EENSQ_INSA_ILi32EEESB_EEEEESG_NS5_IJlSB_lEEESG_S1K_NS1B_6fusion15FusionCallbacksIS1F_NS1L_17LinearCombinationISG_fSG_fLNS_15FloatRoundStyleE2EEESF_S1J_JEEENS4_5SM1004TMEM4LOAD26SM100_TMEM_LOAD_32dp32b32xESX_NSY_INSZ_ILi2ELi4ELi3EEES12_NSQ_INS5_IJS14_S1H_EEENS5_IJS1H_SB_EEEEEEENS4_39AutoVectorizingCopyWithAssumedAlignmentILi128EEENS4_14SM90_TMA_STOREES1Z_S21_S21_EEEvvEEEEvNT_6ParamsE) ;  /* 0xffffff6402547950 */ /* 0x000fea0003c3ffff */
        .weak           $__internal_2_$__cuda_sm10x_tcgen05_guardrail_trap_unallocated_columns_being_dealloced
        .type           $__internal_2_$__cuda_sm10x_tcgen05_guardrail_trap_unallocated_columns_being_dealloced,@function
        .size           $__internal_2_$__cuda_sm10x_tcgen05_guardrail_trap_unallocated_columns_being_dealloced,(.L_x_173 - $__internal_2_$__cuda_sm10x_tcgen05_guardrail_trap_unallocated_columns_being_dealloced)
$__internal_2_$__cuda_sm10x_tcgen05_guardrail_trap_unallocated_columns_being_dealloced:
[----:B------:R-:W-:Y:S05]  /*9ab0*/  BPT.TRAP 0x1 ;  /* 0x000000040000795c */ /* 0x000fea0000300000 */
[----:B------:R-:W-:-:S04]  /*9ac0*/  HFMA2 R3, -RZ, RZ, 0, 0 ;  /* 0x00000000ff037431 */ /* 0x000fc800000001ff */
[----:B------:R-:W-:Y:S05]  /*9ad0*/  RET.REL.NODEC R2 `(_ZN7cutlass13device_kernelINS_4gemm6kernel13GemmUniversalIN4cute5tupleIJiiiiEEENS1_10collective13CollectiveMmaINS1_35MainloopSm100TmaUmmaWarpSpecializedILi3ELi2ELi4ENS5_IJNS4_1CILi1EEESB_SB_EEEEENS5_IJNSA_ILi128EEESE_SE_EEENS_10bfloat16_tENS5_IJSB_llEEESG_SH_NS4_8TiledMMAINS4_8MMA_AtomIJNS4_20SM100_MMA_F16BF16_SSISG_SG_fLi128ELi128ELNS4_4UMMA5MajorE1ELSM_1ELNSL_7ScaleInE0ELSN_0EEEEEENS4_6LayoutISC_NS5_IJNSA_ILi0EEESR_SR_EEEEENS5_IJNS4_10UnderscoreESU_SU_EEEEENS4_13SM90_TMA_LOADENS4_14ComposedLayoutINS4_7SwizzleILi3ELi4ELi3EEENS4_18smem_ptr_flag_bitsILi16EEENSQ_INS5_IJNSA_ILi64EEENSA_ILi8EEEEEENS5_IJSB_S13_EEEEEEEvNS4_8identityESX_S18_vS19_EENS_8epilogue10collective18CollectiveEpilogueINS1B_23Sm100TmaWarpSpecializedILi4ELi2ELi32ELb1ELb0EEEJSF_NS5_IJNSQ_ISE_SB_EENSQ_INSA_ILi32EEESB_EEEEESG_NS5_IJlSB_lEEESG_S1K_NS1B_6fusion15FusionCallbacksIS1F_NS1L_17LinearCombinationISG_fSG_fLNS_15FloatRoundStyleE2EEESF_S1J_JEEENS4_5SM1004TMEM4LOAD26SM100_TMEM_LOAD_32dp32b32xESX_NSY_INSZ_ILi2ELi4ELi3EEES12_NSQ_INS5_IJS14_S1H_EEENS5_IJS1H_SB_EEEEEEENS4_39AutoVectorizingCopyWithAssumedAlignmentILi128EEENS4_14SM90_TMA_STOREES1Z_S21_S21_EEEvvEEEEvNT_6ParamsE) ;  /* 0xffffff6402487950 */ /* 0x000fea0003c3ffff */
.L_x_172:
[----:B------:R-:W-:-:S00]  /*9ae0*/  BRA `(.L_x_172) ;  /* 0xfffffffc00fc7947 */ /* 0x000fc0000383ffff */
[----:B------:R-:W-:-:S00]  /*9af0*/  NOP ;  /* 0x0000000000007918 */ /* 0x000fc00000000000 */
        /* <DEDUP_REMOVED lines=8> */
.L_x_173:


//--------------------- .nv.global.init           --------------------------
	.section	.nv.global.init,"aw",@progbits
.nv.global.init:
	.type		$str$27,@object
	.size		$str$27,($str$28 - $str$27)
$str$27:
        /*0000*/ 	.byte	0x28, 0x61, 0x64, 0x64, 0x72, 0x65, 0x73, 0x73, 0x20, 0x26, 0x20, 0x6d, 0x61, 0x73, 0x6b, 0x29
        /*0010*/ 	.byte	0x20, 0x3d, 0x3d, 0x20, 0x30, 0x00
	.type		$str$28,@object
	.size		$str$28,($str$26 - $str$28)
$str$28:
        /*0016*/ 	.byte	0x2f, 0x74, 0x6d, 0x70, 0x2f, 0x63, 0x75, 0x74, 0x6c, 0x61, 0x73, 0x73, 0x5f, 0x73, 0x77, 0x65
        /*0026*/ 	.byte	0x65, 0x70, 0x5f, 0x73, 0x72, 0x63, 0x2f, 0x69, 0x6e, 0x63, 0x6c, 0x75, 0x64, 0x65, 0x2f, 0x63
        /*0036*/ 	.byte	0x75, 0x74, 0x65, 0x2f, 0x70, 0x6f, 0x69, 0x6e, 0x74, 0x65, 0x72, 0x5f, 0x66, 0x6c, 0x61, 0x67
        /*0046*/ 	.byte	0x67, 0x65, 0x64, 0x2e, 0x68, 0x70, 0x70, 0x00
	.type		$str$26,@object
	.size		$str$26,($str$25 - $str$26)
$str$26:
        /*004e*/ 	.byte	0x2f, 0x74, 0x6d, 0x70, 0x2f, 0x63, 0x75, 0x74, 0x6c, 0x61, 0x73, 0x73, 0x5f, 0x73, 0x77, 0x65
        /*005e*/ 	.byte	0x65, 0x70, 0x5f, 0x73, 0x72, 0x63, 0x2f, 0x69, 0x6e, 0x63, 0x6c, 0x75, 0x64, 0x65, 0x2f, 0x63
        /*006e*/ 	.byte	0x75, 0x74, 0x65, 0x2f, 0x61, 0x74, 0x6f, 0x6d, 0x2f, 0x63, 0x6f, 0x70, 0x79, 0x5f, 0x74, 0x72
        /*007e*/ 	.byte	0x61, 0x69, 0x74, 0x73, 0x5f, 0x73, 0x6d, 0x31, 0x30, 0x30, 0x2e, 0x68, 0x70, 0x70, 0x00
	.type		$str$25,@object
	.size		$str$25,(__unnamed_1 - $str$25)
$str$25:
        /*008d*/ 	.byte	0x28, 0x28, 0x75, 0x69, 0x6e, 0x74, 0x33, 0x32, 0x5f, 0x74, 0x28, 0x74, 0x68, 0x72, 0x65, 0x61
        /*009d*/ 	.byte	0x64, 0x49, 0x64, 0x78, 0x2e, 0x78, 0x29, 0x20, 0x2f, 0x20, 0x33, 0x32, 0x29, 0x20, 0x25, 0x20
        /*00ad*/ 	.byte	0x34, 0x29, 0x20, 0x3d, 0x3d, 0x20, 0x28, 0x28, 0x28, 0x74, 0x6d, 0x65, 0x6d, 0x5f, 0x61, 0x64
        /*00bd*/ 	.byte	0x64, 0x72, 0x20, 0x3e, 0x3e, 0x20, 0x31, 0x36, 0x29, 0x20, 0x2f, 0x20, 0x33, 0x32, 0x29, 0x20
        /*00cd*/ 	.byte	0x25, 0x20, 0x34, 0x29, 0x00
	.type		__unnamed_1,@object
	.size		__unnamed_1,(__unnamed_2 - __unnamed_1)
__unnamed_1:
        /*00d2*/ 	.byte	0x61, 0x75, 0x74, 0x6f, 0x20, 0x63, 0x75, 0x74, 0x65, 0x3a, 0x3a, 0x61, 0x73, 0x5f, 0x70, 0x6f
        /* <DEDUP_REMOVED lines=24> */
        /*0262*/ 	.byte	0x34, 0x30, 0x39, 0x36, 0x3e, 0x3e, 0x3e, 0x3e, 0x5d, 0x00
	.type		__unnamed_2,@object
	.size		__unnamed_2,(.L_2 - __unnamed_2)
__unnamed_2:
        /* <DEDUP_REMOVED lines=42> */
        /*050c*/ 	.byte	0x3e, 0x3e, 0x5d, 0x00
.L_2:


//--------------------- .nv.shared._ZN7cutlass13device_kernelINS_4gemm6kernel13GemmUniversalIN4cute5tupleIJiiiiEEENS1_10collective13CollectiveMmaINS1_35MainloopSm100TmaUmmaWarpSpecializedILi3ELi2ELi4ENS5_IJNS4_1CILi1EEESB_SB_EEEEENS5_IJNSA_ILi128EEESE_SE_EEENS_10bfloat16_tENS5_IJSB_llEEESG_SH_NS4_8TiledMMAINS4_8MMA_AtomIJNS4_20SM100_MMA_F16BF16_SSISG_SG_fLi128ELi128ELNS4_4UMMA5MajorE1ELSM_1ELNSL_7ScaleInE0ELSN_0EEEEEENS4_6LayoutISC_NS5_IJNSA_ILi0EEESR_SR_EEEEENS5_IJNS4_10UnderscoreESU_SU_EEEEENS4_13SM90_TMA_LOADENS4_14ComposedLayoutINS4_7SwizzleILi3ELi4ELi3EEENS4_18smem_ptr_flag_bitsILi16EEENSQ_INS5_IJNSA_ILi64EEENSA_ILi8EEEEEENS5_IJSB_S13_EEEEEEEvNS4_8identityESX_S18_vS19_EENS_8epilogue10collective18CollectiveEpilogueINS1B_23Sm100TmaWarpSpecializedILi4ELi2ELi32ELb1ELb0EEEJSF_NS5_IJNSQ_ISE_SB_EENSQ_INSA_ILi32EEESB_EEEEESG_NS5_IJlSB_lEEESG_S1K_NS1B_6fusion15FusionCallbacksIS1F_NS1L_17LinearCombinationISG_fSG_fLNS_15FloatRoundStyleE2EEESF_S1J_JEEENS4_5SM1004TMEM4LOAD26SM100_TMEM_LOAD_32dp32b32xESX_NSY_INSZ_ILi2ELi4ELi3EEES12_NSQ_INS5_IJS14_S1H_EEENS5_IJS1H_SB_EEEEEEENS4_39AutoVectorizingCopyWithAssumedAlignmentILi128EEENS4_14SM90_TMA_STOREES1Z_S21_S21_EEEvvEEEEvNT_6ParamsE --------------------------
	.section	.nv.shared._ZN7cutlass13device_kernelINS_4gemm6kernel13GemmUniversalIN4cute5tupleIJiiiiEEENS1_10collective13CollectiveMmaINS1_35MainloopSm100TmaUmmaWarpSpecializedILi3ELi2ELi4ENS5_IJNS4_1CILi1EEESB_SB_EEEEENS5_IJNSA_ILi128EEESE_SE_EEENS_10bfloat16_tENS5_IJSB_llEEESG_SH_NS4_8TiledMMAINS4_8MMA_AtomIJNS4_20SM100_MMA_F16BF16_SSISG_SG_fLi128ELi128ELNS4_4UMMA5MajorE1ELSM_1ELNSL_7ScaleInE0ELSN_0EEEEEENS4_6LayoutISC_NS5_IJNSA_ILi0EEESR_SR_EEEEENS5_IJNS4_10UnderscoreESU_SU_EEEEENS4_13SM90_TMA_LOADENS4_14ComposedLayoutINS4_7SwizzleILi3ELi4ELi3EEENS4_18smem_ptr_flag_bitsILi16EEENSQ_INS5_IJNSA_ILi64EEENSA_ILi8EEEEEENS5_IJSB_S13_EEEEEEEvNS4_8identityESX_S18_vS19_EENS_8epilogue10collective18CollectiveEpilogueINS1B_23Sm100TmaWarpSpecializedILi4ELi2ELi32ELb1ELb0EEEJSF_NS5_IJNSQ_ISE_SB_EENSQ_INSA_ILi32EEESB_EEEEESG_NS5_IJlSB_lEEESG_S1K_NS1B_6fusion15FusionCallbacksIS1F_NS1L_17LinearCombinationISG_fSG_fLNS_15FloatRoundStyleE2EEESF_S1J_JEEENS4_5SM1004TMEM4LOAD26SM100_TMEM_LOAD_32dp32b32xESX_NSY_INSZ_ILi2ELi4ELi3EEES12_NSQ_INS5_IJS14_S1H_EEENS5_IJS1H_SB_EEEEEEENS4_39AutoVectorizingCopyWithAssumedAlignmentILi128EEENS4_14SM90_TMA_STOREES1Z_S21_S21_EEEvvEEEEvNT_6ParamsE,"aw",@nobits
	.sectionflags	@""
	.align	16
	.zero		1024


//--------------------- .nv.shared.reserved.0     --------------------------
	.section	.nv.shared.reserved.0,"aw",@nobits
	.weak		__nv_reservedSMEM_offset_0_alias
	.size		__nv_reservedSMEM_offset_0_alias, 0, 64
	.other		__nv_reservedSMEM_offset_0_alias,@"STO_CUDA_RESERVED_SHARED STV_DEFAULT"
__nv_reservedSMEM_offset_0_alias:
	.zero		0
.nv.shared.reserved.0:
	.zero		64
	.weak		__nv_reservedSMEM_tcgen05_partition
	.type		__nv_reservedSMEM_tcgen05_partition,@object
	.size		__nv_reservedSMEM_tcgen05_partition,(.L_0 - __nv_reservedSMEM_tcgen05_partition)
__nv_reservedSMEM_tcgen05_partition:
	.zero		32
.L_0:


//--------------------- .nv.global                --------------------------
	.section	.nv.global,"aw",@nobits
.nv.global:
	.type		_ZN40_INTERNAL_730f871c_4_k_cu_67abc6ed_341794cute1_E,@object
	.size		_ZN40_INTERNAL_730f871c_4_k_cu_67abc6ed_341794cute1_E,(_ZN40_INTERNAL_730f871c_4_k_cu_67abc6ed_341794cuda3std3__45__cpo6cbeginE - _ZN40_INTERNAL_730f871c_4_k_cu_67abc6ed_341794cute1_E)
_ZN40_INTERNAL_730f871c_4_k_cu_67abc6ed_341794cute1_E:
	.zero		1
	.type		_ZN40_INTERNAL_730f871c_4_k_cu_67abc6ed_341794cuda3std3__45__cpo6cbeginE,@object
	.size		_ZN40_INTERNAL_730f871c_4_k_cu_67abc6ed_341794cuda3std3__45__cpo6cbeginE,(_ZN40_INTERNAL_730f871c_4_k_cu_67abc6ed_341794cuda3std3__48in_placeE - _ZN40_INTERNAL_730f871c_4_k_cu_67abc6ed_341794cuda3std3__45__cpo6cbeginE)
_ZN40_INTERNAL_730f871c_4_k_cu_67abc6ed_341794cuda3std3__45__cpo6cbeginE:
	.zero		1
	.type		_ZN40_INTERNAL_730f871c_4_k_cu_67abc6ed_341794cuda3std3__48in_placeE,@object
	.size		_ZN40_INTERNAL_730f871c_4_k_cu_67abc6ed_341794cuda3std3__48in_placeE,(_ZN40_INTERNAL_730f871c_4_k_cu_67abc6ed_341794cuda3std6ranges3__45__cpo9iter_moveE - _ZN40_INTERNAL_730f871c_4_k_cu_67abc6ed_341794cuda3std3__48in_placeE)
_ZN40_INTERNAL_730f871c_4_k_cu_67abc6ed_341794cuda3std3__48in_placeE:
	.zero		1
	.type		_ZN40_INTERNAL_730f871c_4_k_cu_67abc6ed_341794cuda3std6ranges3__45__cpo9iter_moveE,@object
	.size		_ZN40_INTERNAL_730f871c_4_k_cu_67abc6ed_341794cuda3std6ranges3__45__cpo9iter_moveE,(_ZN40_INTERNAL_730f871c_4_k_cu_67abc6ed_341794cuda3std3__45__cpo5beginE - _ZN40_INTERNAL_730f871c_4_k_cu_67abc6ed_341794cuda3std6ranges3__45__cpo9iter_moveE)
_ZN40_INTERNAL_730f871c_4_k_cu_67abc6ed_341794cuda3std6ranges3__45__cpo9iter_moveE:
	.zero		1
	.type		_ZN40_INTERNAL_730f871c_4_k_cu_67abc6ed_341794cuda3std3__45__cpo5beginE,@object
	.size		_ZN40_INTERNAL_730f871c_4_k_cu_67abc6ed_341794cuda3std3__45__cpo5beginE,(_ZN40_INTERNAL_730f871c_4_k_cu_67abc6ed_341794cuda3std3__442_GLOBAL__N__730f871c_4_k_cu_67abc6ed_341796ignoreE - _ZN40_INTERNAL_730f871c_4_k_cu_67abc6ed_341794cuda3std3__45__cpo5beginE)
_ZN40_INTERNAL_730f871c_4_k_cu_67abc6ed_341794cuda3std3__45__cpo5beginE:
	.zero		1
	.type		_ZN40_INTERNAL_730f871c_4_k_cu_67abc6ed_341794cuda3std3__442_GLOBAL__N__730f871c_4_k_cu_67abc6ed_341796ignoreE,@object
	.size		_ZN40_INTERNAL_730f871c_4_k_cu_67abc6ed_341794cuda3std3__442_GLOBAL__N__730f871c_4_k_cu_67abc6ed_341796ignoreE,(_ZN40_INTERNAL_730f871c_4_k_cu_67abc6ed_341794cute7productE - _ZN40_INTERNAL_730f871c_4_k_cu_67abc6ed_341794cuda3std3__442_GLOBAL__N__730f871c_4_k_cu_67abc6ed_341796ignoreE)
_ZN40_INTERNAL_730f871c_4_k_cu_67abc6ed_341794cuda3std3__442_GLOBAL__N__730f871c_4_k_cu_67abc6ed_341796ignoreE:
	.zero		1
	.type		_ZN40_INTERNAL_730f871c_4_k_cu_67abc6ed_341794cute7productE,@object
	.size		_ZN40_INTERNAL_730f871c_4_k_cu_67abc6ed_341794cute7productE,(_ZN40_INTERNAL_730f871c_4_k_cu_67abc6ed_341794cuda3std3__45__cpo3endE - _ZN40_INTERNAL_730f871c_4_k_cu_67abc6ed_341794cute7productE)
_ZN40_INTERNAL_730f871c_4_k_cu_67abc6ed_341794cute7productE:
	.zero		1
	.type		_ZN40_INTERNAL_730f871c_4_k_cu_67abc6ed_341794cuda3std3__45__cpo3endE,@object
	.size		_ZN40_INTERNAL_730f871c_4_k_cu_67abc6ed_341794cuda3std3__45__cpo3endE,(_ZN40_INTERNAL_730f871c_4_k_cu_67abc6ed_341794cuda3std3__419piecewise_constructE - _ZN40_INTERNAL_730f871c_4_k_cu_67abc6ed_341794cuda3std3__45__cpo3endE)
_ZN40_INTERNAL_730f871c_4_k_cu_67abc6ed_341794cuda3std3__45__cpo3endE:
	.zero		1
	.type		_ZN40_INTERNAL_730f871c_4_k_cu_67abc6ed_341794cuda3std3__419piecewise_constructE,@object
	.size		_ZN40_INTERNAL_730f871c_4_k_cu_67abc6ed_341794cuda3std3__419piecewise_constructE,(_ZN40_INTERNAL_730f871c_4_k_cu_67abc6ed_341794cuda3std3__45__cpo4cendE - _ZN40_INTERNAL_730f871c_4_k_cu_67abc6ed_341794cuda3std3__419piecewise_constructE)
_ZN40_INTERNAL_730f871c_4_k_cu_67abc6ed_341794cuda3std3__419piecewise_constructE:
	.zero		1
	.type		_ZN40_INTERNAL_730f871c_4_k_cu_67abc6ed_341794cuda3std3__45__cpo4cendE,@object
	.size		_ZN40_INTERNAL_730f871c_4_k_cu_67abc6ed_341794cuda3std3__45__cpo4cendE,(_ZN40_INTERNAL_730f871c_4_k_cu_67abc6ed_341794cuda3std6ranges3__45__cpo4swapE - _ZN40_INTERNAL_730f871c_4_k_cu_67abc6ed_341794cuda3std3__45__cpo4cendE)
_ZN40_INTERNAL_730f871c_4_k_cu_67abc6ed_341794cuda3std3__45__cpo4cendE:
	.zero		1
	.type		_ZN40_INTERNAL_730f871c_4_k_cu_67abc6ed_341794cuda3std6ranges3__45__cpo4swapE,@object
	.size		_ZN40_INTERNAL_730f871c_4_k_cu_67abc6ed_341794cuda3std6ranges3__45__cpo4swapE,(.L_10 - _ZN40_INTERNAL_730f871c_4_k_cu_67abc6ed_341794cuda3std6ranges3__45__cpo4swapE)
_ZN40_INTERNAL_730f871c_4_k_cu_67abc6ed_341794cuda3std6ranges3__45__cpo4swapE:
	.zero		1
.L_10:


//--------------------- .nv.constant0._ZN7cutlass13device_kernelINS_4gemm6kernel13GemmUniversalIN4cute5tupleIJiiiiEEENS1_10collective13CollectiveMmaINS1_35MainloopSm100TmaUmmaWarpSpecializedILi3ELi2ELi4ENS5_IJNS4_1CILi1EEESB_SB_EEEEENS5_IJNSA_ILi128EEESE_SE_EEENS_10bfloat16_tENS5_IJSB_llEEESG_SH_NS4_8TiledMMAINS4_8MMA_AtomIJNS4_20SM100_MMA_F16BF16_SSISG_SG_fLi128ELi128ELNS4_4UMMA5MajorE1ELSM_1ELNSL_7ScaleInE0ELSN_0EEEEEENS4_6LayoutISC_NS5_IJNSA_ILi0EEESR_SR_EEEEENS5_IJNS4_10UnderscoreESU_SU_EEEEENS4_13SM90_TMA_LOADENS4_14ComposedLayoutINS4_7SwizzleILi3ELi4ELi3EEENS4_18smem_ptr_flag_bitsILi16EEENSQ_INS5_IJNSA_ILi64EEENSA_ILi8EEEEEENS5_IJSB_S13_EEEEEEEvNS4_8identityESX_S18_vS19_EENS_8epilogue10collective18CollectiveEpilogueINS1B_23Sm100TmaWarpSpecializedILi4ELi2ELi32ELb1ELb0EEEJSF_NS5_IJNSQ_ISE_SB_EENSQ_INSA_ILi32EEESB_EEEEESG_NS5_IJlSB_lEEESG_S1K_NS1B_6fusion15FusionCallbacksIS1F_NS1L_17LinearCombinationISG_fSG_fLNS_15FloatRoundStyleE2EEESF_S1J_JEEENS4_5SM1004TMEM4LOAD26SM100_TMEM_LOAD_32dp32b32xESX_NSY_INSZ_ILi2ELi4ELi3EEES12_NSQ_INS5_IJS14_S1H_EEENS5_IJS1H_SB_EEEEEEENS4_39AutoVectorizingCopyWithAssumedAlignmentILi128EEENS4_14SM90_TMA_STOREES1Z_S21_S21_EEEvvEEEEvNT_6ParamsE --------------------------
	.section	.nv.constant0._ZN7cutlass13device_kernelINS_4gemm6kernel13GemmUniversalIN4cute5tupleIJiiiiEEENS1_10collective13CollectiveMmaINS1_35MainloopSm100TmaUmmaWarpSpecializedILi3ELi2ELi4ENS5_IJNS4_1CILi1EEESB_SB_EEEEENS5_IJNSA_ILi128EEESE_SE_EEENS_10bfloat16_tENS5_IJSB_llEEESG_SH_NS4_8TiledMMAINS4_8MMA_AtomIJNS4_20SM100_MMA_F16BF16_SSISG_SG_fLi128ELi128ELNS4_4UMMA5MajorE1ELSM_1ELNSL_7ScaleInE0ELSN_0EEEEEENS4_6LayoutISC_NS5_IJNSA_ILi0EEESR_SR_EEEEENS5_IJNS4_10UnderscoreESU_SU_EEEEENS4_13SM90_TMA_LOADENS4_14ComposedLayoutINS4_7SwizzleILi3ELi4ELi3EEENS4_18smem_ptr_flag_bitsILi16EEENSQ_INS5_IJNSA_ILi64EEENSA_ILi8EEEEEENS5_IJSB_S13_EEEEEEEvNS4_8identityESX_S18_vS19_EENS_8epilogue10collective18CollectiveEpilogueINS1B_23Sm100TmaWarpSpecializedILi4ELi2ELi32ELb1ELb0EEEJSF_NS5_IJNSQ_ISE_SB_EENSQ_INSA_ILi32EEESB_EEEEESG_NS5_IJlSB_lEEESG_S1K_NS1B_6fusion15FusionCallbacksIS1F_NS1L_17LinearCombinationISG_fSG_fLNS_15FloatRoundStyleE2EEESF_S1J_JEEENS4_5SM1004TMEM4LOAD26SM100_TMEM_LOAD_32dp32b32xESX_NSY_INSZ_ILi2ELi4ELi3EEES12_NSQ_INS5_IJS14_S1H_EEENS5_IJS1H_SB_EEEEEEENS4_39AutoVectorizingCopyWithAssumedAlignmentILi128EEENS4_14SM90_TMA_STOREES1Z_S21_S21_EEEvvEEEEvNT_6ParamsE,"a",@progbits
	.sectionflags	@""
	.align	4
.nv.constant0._ZN7cutlass13device_kernelINS_4gemm6kernel13GemmUniversalIN4cute5tupleIJiiiiEEENS1_10collective13CollectiveMmaINS1_35MainloopSm100TmaUmmaWarpSpecializedILi3ELi2ELi4ENS5_IJNS4_1CILi1EEESB_SB_EEEEENS5_IJNSA_ILi128EEESE_SE_EEENS_10bfloat16_tENS5_IJSB_llEEESG_SH_NS4_8TiledMMAINS4_8MMA_AtomIJNS4_20SM100_MMA_F16BF16_SSISG_SG_fLi128ELi128ELNS4_4UMMA5MajorE1ELSM_1ELNSL_7ScaleInE0ELSN_0EEEEEENS4_6LayoutISC_NS5_IJNSA_ILi0EEESR_SR_EEEEENS5_IJNS4_10UnderscoreESU_SU_EEEEENS4_13SM90_TMA_LOADENS4_14ComposedLayoutINS4_7SwizzleILi3ELi4ELi3EEENS4_18smem_ptr_flag_bitsILi16EEENSQ_INS5_IJNSA_ILi64EEENSA_ILi8EEEEEENS5_IJSB_S13_EEEEEEEvNS4_8identityESX_S18_vS19_EENS_8epilogue10collective18CollectiveEpilogueINS1B_23Sm100TmaWarpSpecializedILi4ELi2ELi32ELb1ELb0EEEJSF_NS5_IJNSQ_ISE_SB_EENSQ_INSA_ILi32EEESB_EEEEESG_NS5_IJlSB_lEEESG_S1K_NS1B_6fusion15FusionCallbacksIS1F_NS1L_17LinearCombinationISG_fSG_fLNS_15FloatRoundStyleE2EEESF_S1J_JEEENS4_5SM1004TMEM4LOAD26SM100_TMEM_LOAD_32dp32b32xESX_NSY_INSZ_ILi2ELi4ELi3EEES12_NSQ_INS5_IJS14_S1H_EEENS5_IJS1H_SB_EEEEEEENS4_39AutoVectorizingCopyWithAssumedAlignmentILi128EEENS4_14SM90_TMA_STOREES1Z_S21_S21_EEEvvEEEEvNT_6ParamsE:
	.zero		2944


//--------------------- SYMBOLS --------------------------

	.type		.nv.reservedSmem.offset0,@object
	.size		.nv.reservedSmem.offset0,0x4
	.type		.nv.reservedSmem.cap,@object
	.size		.nv.reservedSmem.cap,0x4
	.type		__assertfail,@function
